// auto-generated by cutlass_sweep.gemm — config: {"arch": "sm_100", "cluster_m": 2, "cluster_n": 1, "dtype": "bf16", "stages": 4, "tile_k": 32, "tile_m": 64, "tile_n": 64}
#include "cutlass/cutlass.h"
#include "cutlass/gemm/collective/collective_builder.hpp"
#include "cutlass/gemm/device/gemm_universal_adapter.h"
#include "cutlass/gemm/kernel/gemm_universal.hpp"
#include "cutlass/epilogue/collective/collective_builder.hpp"

using ElemA = cutlass::bfloat16_t;
using ElemB = cutlass::bfloat16_t;
using ElemCD = cutlass::bfloat16_t;
using Acc  = float;
using TileShape    = cute::Shape<cute::_64, cute::_64, cute::_32>;
using ClusterShape = cute::Shape<cute::_2, cute::_1, cute::_1>;

using CollectiveEpilogue = typename cutlass::epilogue::collective::CollectiveBuilder<
    cutlass::arch::Sm100, cutlass::arch::OpClassTensorOp,
    TileShape, ClusterShape,
    cutlass::epilogue::collective::EpilogueTileAuto,
    Acc, Acc,
    ElemCD, cutlass::layout::RowMajor, 128 / cutlass::sizeof_bits<ElemCD>::value,
    ElemCD, cutlass::layout::RowMajor, 128 / cutlass::sizeof_bits<ElemCD>::value,
    cutlass::epilogue::collective::EpilogueScheduleAuto
  >::CollectiveOp;

using CollectiveMainloop = typename cutlass::gemm::collective::CollectiveBuilder<
    cutlass::arch::Sm100, cutlass::arch::OpClassTensorOp,
    ElemA, cutlass::layout::RowMajor, 128 / cutlass::sizeof_bits<ElemA>::value,
    ElemB, cutlass::layout::ColumnMajor, 128 / cutlass::sizeof_bits<ElemB>::value,
    Acc,
    TileShape, ClusterShape,
    cutlass::gemm::collective::StageCount<4>,
    cutlass::gemm::collective::KernelScheduleAuto
  >::CollectiveOp;

using GemmKernel = cutlass::gemm::kernel::GemmUniversal<
    cute::Shape<int,int,int,int>,
    CollectiveMainloop,
    CollectiveEpilogue
>;
using Gemm = cutlass::gemm::device::GemmUniversalAdapter<GemmKernel>;

// Force the device kernel symbol into the cubin without needing a host main.
auto* _anchor = &cutlass::device_kernel<GemmKernel>;


// ===== COMPILED SASS (sm_100a) =====

	.target	sm_100a

	.elftype	@"ET_EXEC"


//--------------------- .note.nv.tkinfo           --------------------------
	.section	.note.nv.tkinfo,"",@"SHT_NOTE"
	.sectionflags	@"SHF_NOTE_NV_TKINFO"
	.tkinfo
        /*0018*/ 	.word	0x00000002
        /*0030*/ 	.string	""
        /*0030*/ 	.string	"ptxas"
        /*0030*/ 	.string	"Cuda compilation tools, release 13.0, V13.0.88"
        /*0030*/ 	.string	"Build cuda_13.0.r13.0/compiler.36424714_0"
        /*0030*/ 	.string	"-arch sm_100a -m 64 "



//--------------------- .note.nv.cuinfo           --------------------------
	.section	.note.nv.cuinfo,"",@"SHT_NOTE"
	.sectionflags	@"SHF_NOTE_NV_CUINFO"
        /*0018*/ 	.short	0x0002
        /*001a*/ 	.short	0x0064
        /*001c*/ 	.short	0x0082
	.zero		2


//--------------------- .nv.info                  --------------------------
	.section	.nv.info,"",@"SHT_CUDA_INFO"
	.align	4


	//----- nvinfo : EIATTR_REGCOUNT
	.align		4
        /*0000*/ 	.byte	0x04, 0x2f
        /*0002*/ 	.short	(.L_19 - .L_18)
	.align		4
.L_18:
        /*0004*/ 	.word	index@(_ZN7cutlass13device_kernelINS_4gemm6kernel13GemmUniversalIN4cute5tupleIJiiiiEEENS1_10collective13CollectiveMmaINS1_35MainloopSm100TmaUmmaWarpSpecializedILi4ELi2ELi4ENS5_IJNS4_1CILi2EEENSA_ILi1EEESC_EEEEENS5_IJNSA_ILi64EEESF_NSA_ILi32EEEEEENS_10bfloat16_tENS5_IJlSC_lEEESI_SJ_NS4_8TiledMMAINS4_8MMA_AtomIJNS4_20SM100_MMA_F16BF16_SSISI_SI_fLi64ELi64ELNS4_4UMMA5MajorE0ELSO_0ELNSN_7ScaleInE0ELSP_0EEEEEENS4_6LayoutINS5_IJSC_SC_SC_EEENS5_IJNSA_ILi0EEESU_SU_EEEEENS5_IJNS4_10UnderscoreESX_SX_EEEEENS4_13SM90_TMA_LOADENS4_14ComposedLayoutINS4_7SwizzleILi2ELi4ELi3EEENS4_18smem_ptr_flag_bitsILi16EEENSS_INS5_IJNSA_ILi8EEESG_EEENS5_IJSG_SC_EEEEEEEvNS4_8identityENS4_23SM90_TMA_LOAD_MULTICASTES1A_vS1B_EENS_8epilogue10collective18CollectiveEpilogueINS1E_23Sm100TmaWarpSpecializedILi3ELi2ELi16ELb1ELb0EEEJSH_NS5_IJNSS_ISF_SC_EENSS_ISG_SC_EEEEESI_SJ_SI_SJ_NS1E_6fusion15FusionCallbacksIS1I_NS1M_17LinearCombinationISI_fSI_fLNS_15FloatRoundStyleE2EEESH_S1L_JEEENS4_5SM1004TMEM4LOAD26SM100_TMEM_LOAD_16dp256b4xES10_S1A_NS4_17SM75_U32x4_LDSM_NENS4_14SM90_TMA_STOREES1A_NS4_17SM90_U32x4_STSM_NENS4_39AutoVectorizingCopyWithAssumedAlignmentILi128EEEEEEvvEEEEvNT_6ParamsE)
        /*0008*/ 	.word	0x00000045


	//----- nvinfo : EIATTR_FRAME_SIZE
	.align		4
.L_19:
        /*000c*/ 	.byte	0x04, 0x11
        /*000e*/ 	.short	(.L_21 - .L_20)
	.align		4
.L_20:
        /*0010*/ 	.word	index@($__internal_2_$__cuda_sm10x_tcgen05_guardrail_trap_unallocated_columns_being_dealloced)
        /*0014*/ 	.word	0x00000000


	//----- nvinfo : EIATTR_FRAME_SIZE
	.align		4
.L_21:
        /*0018*/ 	.byte	0x04, 0x11
        /*001a*/ 	.short	(.L_23 - .L_22)
	.align		4
.L_22:
        /*001c*/ 	.word	index@($__internal_1_$__cuda_sm10x_tcgen05_guardrail_trap_phase_invalid_during_alloc)
        /*0020*/ 	.word	0x00000000


	//----- nvinfo : EIATTR_FRAME_SIZE
	.align		4
.L_23:
        /*0024*/ 	.byte	0x04, 0x11
        /*0026*/ 	.short	(.L_25 - .L_24)
	.align		4
.L_24:
        /*0028*/ 	.word	index@($__internal_0_$__cuda_sm10x_tcgen05_guardrail_trap_col_being_dealloced_not_returned_by_alloc)
        /*002c*/ 	.word	0x00000000


	//----- nvinfo : EIATTR_FRAME_SIZE
	.align		4
.L_25:
        /*0030*/ 	.byte	0x04, 0x11
        /*0032*/ 	.short	(.L_27 - .L_26)
	.align		4
.L_26:
        /*0034*/ 	.word	index@(_ZN7cutlass13device_kernelINS_4gemm6kernel13GemmUniversalIN4cute5tupleIJiiiiEEENS1_10collective13CollectiveMmaINS1_35MainloopSm100TmaUmmaWarpSpecializedILi4ELi2ELi4ENS5_IJNS4_1CILi2EEENSA_ILi1EEESC_EEEEENS5_IJNSA_ILi64EEESF_NSA_ILi32EEEEEENS_10bfloat16_tENS5_IJlSC_lEEESI_SJ_NS4_8TiledMMAINS4_8MMA_AtomIJNS4_20SM100_MMA_F16BF16_SSISI_SI_fLi64ELi64ELNS4_4UMMA5MajorE0ELSO_0ELNSN_7ScaleInE0ELSP_0EEEEEENS4_6LayoutINS5_IJSC_SC_SC_EEENS5_IJNSA_ILi0EEESU_SU_EEEEENS5_IJNS4_10UnderscoreESX_SX_EEEEENS4_13SM90_TMA_LOADENS4_14ComposedLayoutINS4_7SwizzleILi2ELi4ELi3EEENS4_18smem_ptr_flag_bitsILi16EEENSS_INS5_IJNSA_ILi8EEESG_EEENS5_IJSG_SC_EEEEEEEvNS4_8identityENS4_23SM90_TMA_LOAD_MULTICASTES1A_vS1B_EENS_8epilogue10collective18CollectiveEpilogueINS1E_23Sm100TmaWarpSpecializedILi3ELi2ELi16ELb1ELb0EEEJSH_NS5_IJNSS_ISF_SC_EENSS_ISG_SC_EEEEESI_SJ_SI_SJ_NS1E_6fusion15FusionCallbacksIS1I_NS1M_17LinearCombinationISI_fSI_fLNS_15FloatRoundStyleE2EEESH_S1L_JEEENS4_5SM1004TMEM4LOAD26SM100_TMEM_LOAD_16dp256b4xES10_S1A_NS4_17SM75_U32x4_LDSM_NENS4_14SM90_TMA_STOREES1A_NS4_17SM90_U32x4_STSM_NENS4_39AutoVectorizingCopyWithAssumedAlignmentILi128EEEEEEvvEEEEvNT_6ParamsE)
        /*0038*/ 	.word	0x00000000


	//----- nvinfo : EIATTR_MIN_STACK_SIZE
	.align		4
.L_27:
        /*003c*/ 	.byte	0x04, 0x12
        /*003e*/ 	.short	(.L_29 - .L_28)
	.align		4
.L_28:
        /*0040*/ 	.word	index@(_ZN7cutlass13device_kernelINS_4gemm6kernel13GemmUniversalIN4cute5tupleIJiiiiEEENS1_10collective13CollectiveMmaINS1_35MainloopSm100TmaUmmaWarpSpecializedILi4ELi2ELi4ENS5_IJNS4_1CILi2EEENSA_ILi1EEESC_EEEEENS5_IJNSA_ILi64EEESF_NSA_ILi32EEEEEENS_10bfloat16_tENS5_IJlSC_lEEESI_SJ_NS4_8TiledMMAINS4_8MMA_AtomIJNS4_20SM100_MMA_F16BF16_SSISI_SI_fLi64ELi64ELNS4_4UMMA5MajorE0ELSO_0ELNSN_7ScaleInE0ELSP_0EEEEEENS4_6LayoutINS5_IJSC_SC_SC_EEENS5_IJNSA_ILi0EEESU_SU_EEEEENS5_IJNS4_10UnderscoreESX_SX_EEEEENS4_13SM90_TMA_LOADENS4_14ComposedLayoutINS4_7SwizzleILi2ELi4ELi3EEENS4_18smem_ptr_flag_bitsILi16EEENSS_INS5_IJNSA_ILi8EEESG_EEENS5_IJSG_SC_EEEEEEEvNS4_8identityENS4_23SM90_TMA_LOAD_MULTICASTES1A_vS1B_EENS_8epilogue10collective18CollectiveEpilogueINS1E_23Sm100TmaWarpSpecializedILi3ELi2ELi16ELb1ELb0EEEJSH_NS5_IJNSS_ISF_SC_EENSS_ISG_SC_EEEEESI_SJ_SI_SJ_NS1E_6fusion15FusionCallbacksIS1I_NS1M_17LinearCombinationISI_fSI_fLNS_15FloatRoundStyleE2EEESH_S1L_JEEENS4_5SM1004TMEM4LOAD26SM100_TMEM_LOAD_16dp256b4xES10_S1A_NS4_17SM75_U32x4_LDSM_NENS4_14SM90_TMA_STOREES1A_NS4_17SM90_U32x4_STSM_NENS4_39AutoVectorizingCopyWithAssumedAlignmentILi128EEEEEEvvEEEEvNT_6ParamsE)
        /*0044*/ 	.word	0x00000000
.L_29:


//--------------------- .nv.compat                --------------------------
	.section	.nv.compat,"",@"SHT_CUDA_COMPAT_INFO"
	.align	4
        /*0000*/ 	.byte	0x02, 0x09, 0x01, 0x00, 0x02, 0x02, 0x02, 0x00, 0x02, 0x05, 0x05, 0x00, 0x03, 0x07, 0x01, 0x01
        /*0010*/ 	.byte	0x02, 0x03, 0x01, 0x00, 0x02, 0x06, 0x01, 0x00, 0x04, 0x0b, 0x08, 0x00, 0x09, 0x00, 0x00, 0x00
        /*0020*/ 	.byte	0x00, 0x00, 0x00, 0x00


//--------------------- .nv.info._ZN7cutlass13device_kernelINS_4gemm6kernel13GemmUniversalIN4cute5tupleIJiiiiEEENS1_10collective13CollectiveMmaINS1_35MainloopSm100TmaUmmaWarpSpecializedILi4ELi2ELi4ENS5_IJNS4_1CILi2EEENSA_ILi1EEESC_EEEEENS5_IJNSA_ILi64EEESF_NSA_ILi32EEEEEENS_10bfloat16_tENS5_IJlSC_lEEESI_SJ_NS4_8TiledMMAINS4_8MMA_AtomIJNS4_20SM100_MMA_F16BF16_SSISI_SI_fLi64ELi64ELNS4_4UMMA5MajorE0ELSO_0ELNSN_7ScaleInE0ELSP_0EEEEEENS4_6LayoutINS5_IJSC_SC_SC_EEENS5_IJNSA_ILi0EEESU_SU_EEEEENS5_IJNS4_10UnderscoreESX_SX_EEEEENS4_13SM90_TMA_LOADENS4_14ComposedLayoutINS4_7SwizzleILi2ELi4ELi3EEENS4_18smem_ptr_flag_bitsILi16EEENSS_INS5_IJNSA_ILi8EEESG_EEENS5_IJSG_SC_EEEEEEEvNS4_8identityENS4_23SM90_TMA_LOAD_MULTICASTES1A_vS1B_EENS_8epilogue10collective18CollectiveEpilogueINS1E_23Sm100TmaWarpSpecializedILi3ELi2ELi16ELb1ELb0EEEJSH_NS5_IJNSS_ISF_SC_EENSS_ISG_SC_EEEEESI_SJ_SI_SJ_NS1E_6fusion15FusionCallbacksIS1I_NS1M_17LinearCombinationISI_fSI_fLNS_15FloatRoundStyleE2EEESH_S1L_JEEENS4_5SM1004TMEM4LOAD26SM100_TMEM_LOAD_16dp256b4xES10_S1A_NS4_17SM75_U32x4_LDSM_NENS4_14SM90_TMA_STOREES1A_NS4_17SM90_U32x4_STSM_NENS4_39AutoVectorizingCopyWithAssumedAlignmentILi128EEEEEEvvEEEEvNT_6ParamsE --------------------------
	.section	.nv.info._ZN7cutlass13device_kernelINS_4gemm6kernel13GemmUniversalIN4cute5tupleIJiiiiEEENS1_10collective13CollectiveMmaINS1_35MainloopSm100TmaUmmaWarpSpecializedILi4ELi2ELi4ENS5_IJNS4_1CILi2EEENSA_ILi1EEESC_EEEEENS5_IJNSA_ILi64EEESF_NSA_ILi32EEEEEENS_10bfloat16_tENS5_IJlSC_lEEESI_SJ_NS4_8TiledMMAINS4_8MMA_AtomIJNS4_20SM100_MMA_F16BF16_SSISI_SI_fLi64ELi64ELNS4_4UMMA5MajorE0ELSO_0ELNSN_7ScaleInE0ELSP_0EEEEEENS4_6LayoutINS5_IJSC_SC_SC_EEENS5_IJNSA_ILi0EEESU_SU_EEEEENS5_IJNS4_10UnderscoreESX_SX_EEEEENS4_13SM90_TMA_LOADENS4_14ComposedLayoutINS4_7SwizzleILi2ELi4ELi3EEENS4_18smem_ptr_flag_bitsILi16EEENSS_INS5_IJNSA_ILi8EEESG_EEENS5_IJSG_SC_EEEEEEEvNS4_8identityENS4_23SM90_TMA_LOAD_MULTICASTES1A_vS1B_EENS_8epilogue10collective18CollectiveEpilogueINS1E_23Sm100TmaWarpSpecializedILi3ELi2ELi16ELb1ELb0EEEJSH_NS5_IJNSS_ISF_SC_EENSS_ISG_SC_EEEEESI_SJ_SI_SJ_NS1E_6fusion15FusionCallbacksIS1I_NS1M_17LinearCombinationISI_fSI_fLNS_15FloatRoundStyleE2EEESH_S1L_JEEENS4_5SM1004TMEM4LOAD26SM100_TMEM_LOAD_16dp256b4xES10_S1A_NS4_17SM75_U32x4_LDSM_NENS4_14SM90_TMA_STOREES1A_NS4_17SM90_U32x4_STSM_NENS4_39AutoVectorizingCopyWithAssumedAlignmentILi128EEEEEEvvEEEEvNT_6ParamsE,"",@"SHT_CUDA_INFO"
	.sectionflags	@""
	.align	4


	//----- nvinfo : EIATTR_CUDA_API_VERSION
	.align		4
        /*0000*/ 	.byte	0x04, 0x37
        /*0002*/ 	.short	(.L_31 - .L_30)
.L_30:
        /*0004*/ 	.word	0x00000082


	//----- nvinfo : EIATTR_KPARAM_INFO
	.align		4
.L_31:
        /*0008*/ 	.byte	0x04, 0x17
        /*000a*/ 	.short	(.L_33 - .L_32)
.L_32:
        /*000c*/ 	.word	0x00000000
        /*0010*/ 	.short	0x0000
        /*0012*/ 	.short	0x0000
        /*0014*/ 	.byte	0x00, 0xf0, 0x01, 0x20


	//----- nvinfo : EIATTR_AT_ENTRY_FRAGMENTS
	.align		4
.L_33:
        /*0018*/ 	.byte	0x04, 0x4f
        /*001a*/ 	.short	(.L_35 - .L_34)


	//   ....[0]....
.L_34:
        /*001c*/ 	.word	0x00000006


	//----- nvinfo : EIATTR_RESERVED_SMEM_USED
	.align		4
.L_35:
        /*0020*/ 	.byte	0x01, 0x41
	.zero		2


	//----- nvinfo : EIATTR_SPARSE_MMA_MASK
	.align		4
        /*0024*/ 	.byte	0x03, 0x50
        /*0026*/ 	.short	0x0000


	//----- nvinfo : EIATTR_TCGEN05_1CTA_USED
	.align		4
        /*0028*/ 	.byte	0x01, 0x51
	.zero		2


	//----- nvinfo : EIATTR_MAXREG_COUNT
	.align		4
        /*002c*/ 	.byte	0x03, 0x1b
        /*002e*/ 	.short	0x00ff


	//----- nvinfo : EIATTR_NUM_BARRIERS
	.align		4
        /*0030*/ 	.byte	0x02, 0x4c
        /*0032*/ 	.byte	0x07
	.zero		1


	//----- nvinfo : EIATTR_EXTERNS
	.align		4
        /*0034*/ 	.byte	0x04, 0x0f
        /*0036*/ 	.short	(.L_37 - .L_36)


	//   ....[0]....
	.align		4
.L_36:
        /*0038*/ 	.word	index@(__assertfail)


	//----- nvinfo : EIATTR_MERCURY_ISA_VERSION
	.align		4
.L_37:
        /*003c*/ 	.byte	0x03, 0x5f
        /*003e*/ 	.short	0x0101


	//----- nvinfo : EIATTR_INT_WARP_WIDE_INSTR_OFFSETS
	.align		4
        /*0040*/ 	.byte	0x04, 0x31
        /*0042*/ 	.short	(.L_39 - .L_38)


	//   ....[0]....
.L_38:
        /*0044*/ 	.word	0x00003be0


	//   ....[1]....
        /*0048*/ 	.word	0x00003c10


	//   ....[2]....
        /*004c*/ 	.word	0x00003c30


	//   ....[3]....
        /*0050*/ 	.word	0x000047b0


	//   ....[4]....
        /*0054*/ 	.word	0x000048d0


	//   ....[5]....
        /*0058*/ 	.word	0x00004a20


	//   ....[6]....
        /*005c*/ 	.word	0x00004b40


	//----- nvinfo : EIATTR_COOP_GROUP_MASK_REGIDS
	.align		4
.L_39:
        /*0060*/ 	.byte	0x04, 0x29
        /*0062*/ 	.short	(.L_41 - .L_40)


	//   ....[0]....
.L_40:
        /*0064*/ 	.word	0xffffffff


	//   ....[1]....
        /*0068*/ 	.word	0xffffffff


	//   ....[2]....
        /*006c*/ 	.word	0xffffffff


	//   ....[3]....
        /*0070*/ 	.word	0xffffffff


	//   ....[4]....
        /*0074*/ 	.word	0xffffffff


	//   ....[5]....
        /*0078*/ 	.word	0xffffffff


	//   ....[6]....
        /*007c*/ 	.word	0xffffffff


	//   ....[7]....
        /*0080*/ 	.word	0xffffffff


	//   ....[8]....
        /*0084*/ 	.word	0xffffffff


	//   ....[9]....
        /*0088*/ 	.word	0xffffffff


	//   ....[10]....
        /*008c*/ 	.word	0xffffffff


	//   ....[11]....
        /*0090*/ 	.word	0xffffffff


	//   ....[12]....
        /*0094*/ 	.word	0xffffffff


	//   ....[13]....
        /*0098*/ 	.word	0xffffffff


	//----- nvinfo : EIATTR_COOP_GROUP_INSTR_OFFSETS
	.align		4
.L_41:
        /*009c*/ 	.byte	0x04, 0x28
        /*009e*/ 	.short	(.L_43 - .L_42)


	//   ....[0]....
.L_42:
        /*00a0*/ 	.word	0x00000080


	//   ....[1]....
        /*00a4*/ 	.word	0x000004f0


	//   ....[2]....
        /*00a8*/ 	.word	0x00000690


	//   ....[3]....
        /*00ac*/ 	.word	0x00000810


	//   ....[4]....
        /*00b0*/ 	.word	0x00000910


	//   ....[5]....
        /*00b4*/ 	.word	0x00000a80


	//   ....[6]....
        /*00b8*/ 	.word	0x00000c20


	//   ....[7]....
        /*00bc*/ 	.word	0x00000dd0


	//   ....[8]....
        /*00c0*/ 	.word	0x00001ff0


	//   ....[9]....
        /*00c4*/ 	.word	0x00002eb0


	//   ....[10]....
        /*00c8*/ 	.word	0x000030c0


	//   ....[11]....
        /*00cc*/ 	.word	0x000030f0


	//   ....[12]....
        /*00d0*/ 	.word	0x00003ac0


	//   ....[13]....
        /*00d4*/ 	.word	0x00003cf0


	//----- nvinfo : EIATTR_VRC_CTA_INIT_COUNT
	.align		4
.L_43:
        /*00d8*/ 	.byte	0x02, 0x4a
        /*00da*/ 	.byte	0x80
	.zero		1


	//----- nvinfo : EIATTR_SYSCALL_OFFSETS
	.align		4
        /*00dc*/ 	.byte	0x04, 0x46
        /*00de*/ 	.short	(.L_45 - .L_44)


	//   ....[0]....
.L_44:
        /*00e0*/ 	.word	0x00005860


	//   ....[1]....
        /*00e4*/ 	.word	0x00005950


	//   ....[2]....
        /*00e8*/ 	.word	0x00006190


	//   ....[3]....
        /*00ec*/ 	.word	0x00006ae0


	//----- nvinfo : EIATTR_MBARRIER_INSTR_OFFSETS
	.align		4
.L_45:
        /*00f0*/ 	.byte	0x04, 0x39
        /*00f2*/ 	.short	(.L_47 - .L_46)


	//   ....[0]....
.L_46:
        /*00f4*/ 	.word	0x00000600
        /*00f8*/ 	.word	0x000000ff
        /*00fc*/ 	.word	0x00000000
        /*0100*/ 	.short	0x0100
        /*0102*/ 	.byte	0x04
	.zero		1


	//   ....[1]....
        /*0104*/ 	.word	0x00000610
        /*0108*/ 	.word	0x000000ff
        /*010c*/ 	.word	0x00000020
        /*0110*/ 	.short	0x0100
        /*0112*/ 	.byte	0x04
	.zero		1


	//   ....[2]....
        /*0114*/ 	.word	0x00000620
        /*0118*/ 	.word	0x000000ff
        /*011c*/ 	.word	0x00000008
        /*0120*/ 	.short	0x0100
        /*0122*/ 	.byte	0x04
	.zero		1


	//   ....[3]....
        /*0124*/ 	.word	0x00000630
        /*0128*/ 	.word	0x000000ff
        /*012c*/ 	.word	0x00000028
        /*0130*/ 	.short	0x0100
        /*0132*/ 	.byte	0x04
	.zero		1


	//   ....[4]....
        /*0134*/ 	.word	0x00000640
        /*0138*/ 	.word	0x000000ff
        /*013c*/ 	.word	0x00000010
        /*0140*/ 	.short	0x0100
        /*0142*/ 	.byte	0x04
	.zero		1


	//   ....[5]....
        /*0144*/ 	.word	0x00000650
        /*0148*/ 	.word	0x000000ff
        /*014c*/ 	.word	0x00000030
        /*0150*/ 	.short	0x0100
        /*0152*/ 	.byte	0x04
	.zero		1


	//   ....[6]....
        /*0154*/ 	.word	0x00000660
        /*0158*/ 	.word	0x000000ff
        /*015c*/ 	.word	0x00000018
        /*0160*/ 	.short	0x0100
        /*0162*/ 	.byte	0x04
	.zero		1


	//   ....[7]....
        /*0164*/ 	.word	0x00000670
        /*0168*/ 	.word	0x000000ff
        /*016c*/ 	.word	0x00000038
        /*0170*/ 	.short	0x0100
        /*0172*/ 	.byte	0x04
	.zero		1


	//   ....[8]....
        /*0174*/ 	.word	0x000007a0
        /*0178*/ 	.word	0x000000ff
        /*017c*/ 	.word	0x00000040
        /*0180*/ 	.short	0x0100
        /*0182*/ 	.byte	0x04
	.zero		1


	//   ....[9]....
        /*0184*/ 	.word	0x000007b0
        /*0188*/ 	.word	0x000000ff
        /*018c*/ 	.word	0x00000058
        /*0190*/ 	.short	0x0100
        /*0192*/ 	.byte	0x04
	.zero		1


	//   ....[10]....
        /*0194*/ 	.word	0x000007c0
        /*0198*/ 	.word	0x000000ff
        /*019c*/ 	.word	0x00000048
        /*01a0*/ 	.short	0x0100
        /*01a2*/ 	.byte	0x04
	.zero		1


	//   ....[11]....
        /*01a4*/ 	.word	0x000007d0
        /*01a8*/ 	.word	0x000000ff
        /*01ac*/ 	.word	0x00000060
        /*01b0*/ 	.short	0x0100
        /*01b2*/ 	.byte	0x04
	.zero		1


	//   ....[12]....
        /*01b4*/ 	.word	0x000007e0
        /*01b8*/ 	.word	0x000000ff
        /*01bc*/ 	.word	0x00000050
        /*01c0*/ 	.short	0x0100
        /*01c2*/ 	.byte	0x04
	.zero		1


	//   ....[13]....
        /*01c4*/ 	.word	0x000007f0
        /*01c8*/ 	.word	0x000000ff
        /*01cc*/ 	.word	0x00000068
        /*01d0*/ 	.short	0x0100
        /*01d2*/ 	.byte	0x04
	.zero		1


	//   ....[14]....
        /*01d4*/ 	.word	0x000008e0
        /*01d8*/ 	.word	0x000000ff
        /*01dc*/ 	.word	0x00000070
        /*01e0*/ 	.short	0x0100
        /*01e2*/ 	.byte	0x06
	.zero		1


	//   ....[15]....
        /*01e4*/ 	.word	0x000008f0
        /*01e8*/ 	.word	0x000000ff
        /*01ec*/ 	.word	0x00000078
        /*01f0*/ 	.short	0x0100
        /*01f2*/ 	.byte	0x06
	.zero		1


	//   ....[16]....
        /*01f4*/ 	.word	0x00000a30
        /*01f8*/ 	.word	0x000000ff
        /*01fc*/ 	.word	0x00000080
        /*0200*/ 	.short	0x0100
        /*0202*/ 	.byte	0x06
	.zero		1


	//   ....[17]....
        /*0204*/ 	.word	0x00000a40
        /*0208*/ 	.word	0x000000ff
        /*020c*/ 	.word	0x00000090
        /*0210*/ 	.short	0x0100
        /*0212*/ 	.byte	0x06
	.zero		1


	//   ....[18]....
        /*0214*/ 	.word	0x00000a50
        /*0218*/ 	.word	0x000000ff
        /*021c*/ 	.word	0x00000088
        /*0220*/ 	.short	0x0100
        /*0222*/ 	.byte	0x06
	.zero		1


	//   ....[19]....
        /*0224*/ 	.word	0x00000a60
        /*0228*/ 	.word	0x000000ff
        /*022c*/ 	.word	0x00000098
        /*0230*/ 	.short	0x0100
        /*0232*/ 	.byte	0x06
	.zero		1


	//   ....[20]....
        /*0234*/ 	.word	0x00000b90
        /*0238*/ 	.word	0x000000ff
        /*023c*/ 	.word	0x000000a0
        /*0240*/ 	.short	0x0100
        /*0242*/ 	.byte	0x04
	.zero		1


	//   ....[21]....
        /*0244*/ 	.word	0x00000ba0
        /*0248*/ 	.word	0x000000ff
        /*024c*/ 	.word	0x000000c0
        /*0250*/ 	.short	0x0100
        /*0252*/ 	.byte	0x04
	.zero		1


	//   ....[22]....
        /*0254*/ 	.word	0x00000bb0
        /*0258*/ 	.word	0x000000ff
        /*025c*/ 	.word	0x000000a8
        /*0260*/ 	.short	0x0100
        /*0262*/ 	.byte	0x04
	.zero		1


	//   ....[23]....
        /*0264*/ 	.word	0x00000bc0
        /*0268*/ 	.word	0x000000ff
        /*026c*/ 	.word	0x000000c8
        /*0270*/ 	.short	0x0100
        /*0272*/ 	.byte	0x04
	.zero		1


	//   ....[24]....
        /*0274*/ 	.word	0x00000bd0
        /*0278*/ 	.word	0x000000ff
        /*027c*/ 	.word	0x000000b0
        /*0280*/ 	.short	0x0100
        /*0282*/ 	.byte	0x04
	.zero		1


	//   ....[25]....
        /*0284*/ 	.word	0x00000be0
        /*0288*/ 	.word	0x000000ff
        /*028c*/ 	.word	0x000000d0
        /*0290*/ 	.short	0x0100
        /*0292*/ 	.byte	0x04
	.zero		1


	//   ....[26]....
        /*0294*/ 	.word	0x00000bf0
        /*0298*/ 	.word	0x000000ff
        /*029c*/ 	.word	0x000000b8
        /*02a0*/ 	.short	0x0100
        /*02a2*/ 	.byte	0x04
	.zero		1


	//   ....[27]....
        /*02a4*/ 	.word	0x00000c00
        /*02a8*/ 	.word	0x000000ff
        /*02ac*/ 	.word	0x000000d8
        /*02b0*/ 	.short	0x0100
        /*02b2*/ 	.byte	0x04
	.zero		1


	//   ....[28]....
        /*02b4*/ 	.word	0x00000cf0
        /*02b8*/ 	.word	0x000000ff
        /*02bc*/ 	.word	0x000000e0
        /*02c0*/ 	.short	0x0100
        /*02c2*/ 	.byte	0x04
	.zero		1


	//   ....[29]....
        /*02c4*/ 	.word	0x00000d00
        /*02c8*/ 	.word	0x000000ff
        /*02cc*/ 	.word	0x000000f0
        /*02d0*/ 	.short	0x0100
        /*02d2*/ 	.byte	0x04
	.zero		1


	//   ....[30]....
        /*02d4*/ 	.word	0x00000d10
        /*02d8*/ 	.word	0x000000ff
        /*02dc*/ 	.word	0x000000e8
        /*02e0*/ 	.short	0x0100
        /*02e2*/ 	.byte	0x04
	.zero		1


	//   ....[31]....
        /*02e4*/ 	.word	0x00000d20
        /*02e8*/ 	.word	0x000000ff
        /*02ec*/ 	.word	0x000000f8
        /*02f0*/ 	.short	0x0100
        /*02f2*/ 	.byte	0x04
	.zero		1


	//   ....[32]....
        /*02f4*/ 	.word	0x00001850
        /*02f8*/ 	.word	0x00000000
        /*02fc*/ 	.word	0x000000f0
        /*0300*/ 	.short	0x010a
        /*0302*/ 	.byte	0xff
	.zero		1


	//   ....[33]....
        /*0304*/ 	.word	0x00001880
        /*0308*/ 	.word	0x00000000
        /*030c*/ 	.word	0x000000e0
        /*0310*/ 	.short	0x0101
        /*0312*/ 	.byte	0xff
	.zero		1


	//   ....[34]....
        /*0314*/ 	.word	0x00001950
        /*0318*/ 	.word	0x000000ff
        /*031c*/ 	.word	0x00000020
        /*0320*/ 	.short	0x010a
        /*0322*/ 	.byte	0x04
	.zero		1


	//   ....[35]....
        /*0324*/ 	.word	0x000019d0
        /*0328*/ 	.word	0x000000ff
        /*032c*/ 	.word	0x00000020
        /*0330*/ 	.short	0x010a
        /*0332*/ 	.byte	0x21
	.zero		1


	//   ....[36]....
        /*0334*/ 	.word	0x00001b60
        /*0338*/ 	.word	0x000000ff
        /*033c*/ 	.word	0x00000020
        /*0340*/ 	.short	0x010a
        /*0342*/ 	.byte	0x08
	.zero		1


	//   ....[37]....
        /*0344*/ 	.word	0x00001c90
        /*0348*/ 	.word	0x000000ff
        /*034c*/ 	.word	0x00000078
        /*0350*/ 	.short	0x0101
        /*0352*/ 	.byte	0x06
	.zero		1


	//   ....[38]....
        /*0354*/ 	.word	0x00001cb0
        /*0358*/ 	.word	0x000000ff
        /*035c*/ 	.word	0x00000020
        /*0360*/ 	.short	0x010a
        /*0362*/ 	.byte	0x04
	.zero		1


	//   ....[39]....
        /*0364*/ 	.word	0x00001d30
        /*0368*/ 	.word	0x000000ff
        /*036c*/ 	.word	0x00000020
        /*0370*/ 	.short	0x010a
        /*0372*/ 	.byte	0x11
	.zero		1


	//   ....[40]....
        /*0374*/ 	.word	0x00001ee0
        /*0378*/ 	.word	0x000000ff
        /*037c*/ 	.word	0x00000020
        /*0380*/ 	.short	0x010a
        /*0382*/ 	.byte	0x07
	.zero		1


	//   ....[41]....
        /*0384*/ 	.word	0x00002020
        /*0388*/ 	.word	0x00000003
        /*038c*/ 	.word	0x00000080
        /*0390*/ 	.short	0x010a
        /*0392*/ 	.byte	0xff
	.zero		1


	//   ....[42]....
        /*0394*/ 	.word	0x00002170
        /*0398*/ 	.word	0x00000000
        /*039c*/ 	.word	0x00000000
        /*03a0*/ 	.short	0x0101
        /*03a2*/ 	.byte	0xff
	.zero		1


	//   ....[43]....
        /*03a4*/ 	.word	0x00002730
        /*03a8*/ 	.word	0x000000ff
        /*03ac*/ 	.word	0x00000000
        /*03b0*/ 	.short	0x010a
        /*03b2*/ 	.byte	0x04
	.zero		1


	//   ....[44]....
        /*03b4*/ 	.word	0x000027c0
        /*03b8*/ 	.word	0x000000ff
        /*03bc*/ 	.word	0x00000000
        /*03c0*/ 	.short	0x010a
        /*03c2*/ 	.byte	0x05
	.zero		1


	//   ....[45]....
        /*03c4*/ 	.word	0x00002850
        /*03c8*/ 	.word	0x000000ff
        /*03cc*/ 	.word	0x00000000
        /*03d0*/ 	.short	0x010a
        /*03d2*/ 	.byte	0x05
	.zero		1


	//   ....[46]....
        /*03d4*/ 	.word	0x000028f0
        /*03d8*/ 	.word	0x00000000
        /*03dc*/ 	.word	0x00000000
        /*03e0*/ 	.short	0x010a
        /*03e2*/ 	.byte	0xff
	.zero		1


	//   ....[47]....
        /*03e4*/ 	.word	0x00002a10
        /*03e8*/ 	.word	0x00000002
        /*03ec*/ 	.word	0x000000e0
        /*03f0*/ 	.short	0x010a
        /*03f2*/ 	.byte	0xff
	.zero		1


	//   ....[48]....
        /*03f4*/ 	.word	0x00002a80
        /*03f8*/ 	.word	0x00000002
        /*03fc*/ 	.word	0x00000000
        /*0400*/ 	.short	0x0101
        /*0402*/ 	.byte	0xff
	.zero		1


	//   ....[49]....
        /*0404*/ 	.word	0x00002aa0
        /*0408*/ 	.word	0x000000ff
        /*040c*/ 	.word	0x00000090
        /*0410*/ 	.short	0x010a
        /*0412*/ 	.byte	0x04
	.zero		1


	//   ....[50]....
        /*0414*/ 	.word	0x00002bc0
        /*0418*/ 	.word	0x00000002
        /*041c*/ 	.word	0x00000080
        /*0420*/ 	.short	0x010a
        /*0422*/ 	.byte	0xff
	.zero		1


	//   ....[51]....
        /*0424*/ 	.word	0x00002cc0
        /*0428*/ 	.word	0x00000002
        /*042c*/ 	.word	0x00000000
        /*0430*/ 	.short	0x0101
        /*0432*/ 	.byte	0xff
	.zero		1


	//   ....[52]....
        /*0434*/ 	.word	0x00002d50
        /*0438*/ 	.word	0x000000ff
        /*043c*/ 	.word	0x00000090
        /*0440*/ 	.short	0x0106
        /*0442*/ 	.byte	0x04
	.zero		1


	//   ....[53]....
        /*0444*/ 	.word	0x00002d70
        /*0448*/ 	.word	0x000000ff
        /*044c*/ 	.word	0x00000090
        /*0450*/ 	.short	0x010a
        /*0452*/ 	.byte	0x04
	.zero		1


	//   ....[54]....
        /*0454*/ 	.word	0x00002e00
        /*0458*/ 	.word	0x000000ff
        /*045c*/ 	.word	0x00000090
        /*0460*/ 	.short	0x0106
        /*0462*/ 	.byte	0x07
	.zero		1


	//   ....[55]....
        /*0464*/ 	.word	0x00002e40
        /*0468*/ 	.word	0x00000000
        /*046c*/ 	.word	0x00000090
        /*0470*/ 	.short	0x010a
        /*0472*/ 	.byte	0xff
	.zero		1


	//   ....[56]....
        /*0474*/ 	.word	0x00003350
        /*0478*/ 	.word	0x00000000
        /*047c*/ 	.word	0x00000080
        /*0480*/ 	.short	0x010a
        /*0482*/ 	.byte	0xff
	.zero		1


	//   ....[57]....
        /*0484*/ 	.word	0x00003450
        /*0488*/ 	.word	0x00000003
        /*048c*/ 	.word	0x00000000
        /*0490*/ 	.short	0x0101
        /*0492*/ 	.byte	0xff
	.zero		1


	//   ....[58]....
        /*0494*/ 	.word	0x00003460
        /*0498*/ 	.word	0x000000ff
        /*049c*/ 	.word	0x00000000
        /*04a0*/ 	.short	0x010a
        /*04a2*/ 	.byte	0x04
	.zero		1


	//   ....[59]....
        /*04a4*/ 	.word	0x000034e0
        /*04a8*/ 	.word	0x000000ff
        /*04ac*/ 	.word	0x000000c0
        /*04b0*/ 	.short	0x010a
        /*04b2*/ 	.byte	0x17
	.zero		1


	//   ....[60]....
        /*04b4*/ 	.word	0x000035c0
        /*04b8*/ 	.word	0x000000ff
        /*04bc*/ 	.word	0x00000000
        /*04c0*/ 	.short	0x010a
        /*04c2*/ 	.byte	0x05
	.zero		1


	//   ....[61]....
        /*04c4*/ 	.word	0x00003700
        /*04c8*/ 	.word	0x000000ff
        /*04cc*/ 	.word	0x00000000
        /*04d0*/ 	.short	0x010a
        /*04d2*/ 	.byte	0x04
	.zero		1


	//   ....[62]....
        /*04d4*/ 	.word	0x000038f0
        /*04d8*/ 	.word	0x000000ff
        /*04dc*/ 	.word	0x00000000
        /*04e0*/ 	.short	0x010a
        /*04e2*/ 	.byte	0x04
	.zero		1


	//   ....[63]....
        /*04e4*/ 	.word	0x00003980
        /*04e8*/ 	.word	0x000000ff
        /*04ec*/ 	.word	0x00000000
        /*04f0*/ 	.short	0x010a
        /*04f2*/ 	.byte	0x05
	.zero		1


	//   ....[64]....
        /*04f4*/ 	.word	0x00003a10
        /*04f8*/ 	.word	0x000000ff
        /*04fc*/ 	.word	0x00000000
        /*0500*/ 	.short	0x010a
        /*0502*/ 	.byte	0x05
	.zero		1


	//   ....[65]....
        /*0504*/ 	.word	0x00003aa0
        /*0508*/ 	.word	0x000000ff
        /*050c*/ 	.word	0x00000000
        /*0510*/ 	.short	0x010a
        /*0512*/ 	.byte	0x04
	.zero		1


	//   ....[66]....
        /*0514*/ 	.word	0x00003f80
        /*0518*/ 	.word	0x00000008
        /*051c*/ 	.word	0x00000080
        /*0520*/ 	.short	0x010a
        /*0522*/ 	.byte	0xff
	.zero		1


	//   ....[67]....
        /*0524*/ 	.word	0x000040f0
        /*0528*/ 	.word	0x00000000
        /*052c*/ 	.word	0x00000000
        /*0530*/ 	.short	0x0101
        /*0532*/ 	.byte	0xff
	.zero		1


	//   ....[68]....
        /*0534*/ 	.word	0x000045c0
        /*0538*/ 	.word	0x000000ff
        /*053c*/ 	.word	0x00000078
        /*0540*/ 	.short	0x010a
        /*0542*/ 	.byte	0x18
	.zero		1


	//   ....[69]....
        /*0544*/ 	.word	0x00004790
        /*0548*/ 	.word	0x000000ff
        /*054c*/ 	.word	0x00000058
        /*0550*/ 	.short	0x010a
        /*0552*/ 	.byte	0x04
	.zero		1


	//   ....[70]....
        /*0554*/ 	.word	0x00004970
        /*0558*/ 	.word	0x000000ff
        /*055c*/ 	.word	0x00000040
        /*0560*/ 	.short	0x010b
        /*0562*/ 	.byte	0x04
	.zero		1


	//   ....[71]....
        /*0564*/ 	.word	0x00004980
        /*0568*/ 	.word	0x000000ff
        /*056c*/ 	.word	0x00000000
        /*0570*/ 	.short	0x0101
        /*0572*/ 	.byte	0x07
	.zero		1


	//   ....[72]....
        /*0574*/ 	.word	0x00004990
        /*0578*/ 	.word	0x000000ff
        /*057c*/ 	.word	0x00000058
        /*0580*/ 	.short	0x010a
        /*0582*/ 	.byte	0x05
	.zero		1


	//   ....[73]....
        /*0584*/ 	.word	0x00004be0
        /*0588*/ 	.word	0x000000ff
        /*058c*/ 	.word	0x00000040
        /*0590*/ 	.short	0x010b
        /*0592*/ 	.byte	0x05
	.zero		1


	//   ....[74]....
        /*0594*/ 	.word	0x00004bf0
        /*0598*/ 	.word	0x000000ff
        /*059c*/ 	.word	0x00000000
        /*05a0*/ 	.short	0x0101
        /*05a2*/ 	.byte	0x04
	.zero		1


	//   ....[75]....
        /*05a4*/ 	.word	0x00004c40
        /*05a8*/ 	.word	0x000000ff
        /*05ac*/ 	.word	0x00000000
        /*05b0*/ 	.short	0x010a
        /*05b2*/ 	.byte	0x04
	.zero		1


	//   ....[76]....
        /*05b4*/ 	.word	0x00004cd0
        /*05b8*/ 	.word	0x000000ff
        /*05bc*/ 	.word	0x00000000
        /*05c0*/ 	.short	0x010a
        /*05c2*/ 	.byte	0x05
	.zero		1


	//   ....[77]....
        /*05c4*/ 	.word	0x00004d70
        /*05c8*/ 	.word	0x00000000
        /*05cc*/ 	.word	0x00000000
        /*05d0*/ 	.short	0x010a
        /*05d2*/ 	.byte	0xff
	.zero		1


	//   ....[78]....
        /*05d4*/ 	.word	0x000050d0
        /*05d8*/ 	.word	0x00000000
        /*05dc*/ 	.word	0x00000080
        /*05e0*/ 	.short	0x010a
        /*05e2*/ 	.byte	0xff
	.zero		1


	//   ....[79]....
        /*05e4*/ 	.word	0x000051a0
        /*05e8*/ 	.word	0x00000000
        /*05ec*/ 	.word	0x00000000
        /*05f0*/ 	.short	0x0101
        /*05f2*/ 	.byte	0xff
	.zero		1


	//   ....[80]....
        /*05f4*/ 	.word	0x00005db0
        /*05f8*/ 	.word	0x00000002
        /*05fc*/ 	.word	0x00000040
        /*0600*/ 	.short	0x010a
        /*0602*/ 	.byte	0xff
	.zero		1


	//   ....[81]....
        /*0604*/ 	.word	0x00005df0
        /*0608*/ 	.word	0x0000001b
        /*060c*/ 	.word	0x000000a0
        /*0610*/ 	.short	0x010a
        /*0612*/ 	.byte	0xff
	.zero		1


	//   ....[82]....
        /*0614*/ 	.word	0x00005ee0
        /*0618*/ 	.word	0x00000002
        /*061c*/ 	.word	0x00000040
        /*0620*/ 	.short	0x010a
        /*0622*/ 	.byte	0xff
	.zero		1


	//   ....[83]....
        /*0624*/ 	.word	0x00006070
        /*0628*/ 	.word	0x0000001b
        /*062c*/ 	.word	0x000000a0
        /*0630*/ 	.short	0x010a
        /*0632*/ 	.byte	0xff
	.zero		1


	//   ....[84]....
        /*0634*/ 	.word	0x00006840
        /*0638*/ 	.word	0x00000000
        /*063c*/ 	.word	0x00000000
        /*0640*/ 	.short	0x0101
        /*0642*/ 	.byte	0xff
	.zero		1


	//   ....[85]....
        /*0644*/ 	.word	0x00006850
        /*0648*/ 	.word	0x00000002
        /*064c*/ 	.word	0x00000040
        /*0650*/ 	.short	0x010a
        /*0652*/ 	.byte	0xff
	.zero		1


	//   ....[86]....
        /*0654*/ 	.word	0x00006910
        /*0658*/ 	.word	0x00000002
        /*065c*/ 	.word	0x00000040
        /*0660*/ 	.short	0x010a
        /*0662*/ 	.byte	0xff
	.zero		1


	//   ....[87]....
        /*0664*/ 	.word	0x00006cb0
        /*0668*/ 	.word	0x000000ff
        /*066c*/ 	.word	0x00000000
        /*0670*/ 	.short	0x0101
        /*0672*/ 	.byte	0x04
	.zero		1


	//   ....[88]....
        /*0674*/ 	.word	0x00007210
        /*0678*/ 	.word	0x00000000
        /*067c*/ 	.word	0x00000000
        /*0680*/ 	.short	0x0101
        /*0682*/ 	.byte	0xff
	.zero		1


	//   ....[89]....
        /*0684*/ 	.word	0x000074c0
        /*0688*/ 	.word	0x000000ff
        /*068c*/ 	.word	0x00000000
        /*0690*/ 	.short	0x0101
        /*0692*/ 	.byte	0x04
	.zero		1


	//   ....[90]....
        /*0694*/ 	.word	0x000074e0
        /*0698*/ 	.word	0x00000000
        /*069c*/ 	.word	0x000000f0
        /*06a0*/ 	.short	0x010a
        /*06a2*/ 	.byte	0xff
	.zero		1


	//   ....[91]....
        /*06a4*/ 	.word	0x00007540
        /*06a8*/ 	.word	0x00000000
        /*06ac*/ 	.word	0x00000020
        /*06b0*/ 	.short	0x010a
        /*06b2*/ 	.byte	0xff
	.zero		1


	//   ....[92]....
        /*06b4*/ 	.word	0x000075a0
        /*06b8*/ 	.word	0x00000000
        /*06bc*/ 	.word	0x00000020
        /*06c0*/ 	.short	0x010a
        /*06c2*/ 	.byte	0xff
	.zero		1


	//   ....[93]....
        /*06c4*/ 	.word	0x000075f0
        /*06c8*/ 	.word	0x00000003
        /*06cc*/ 	.word	0x00000080
        /*06d0*/ 	.short	0x010a
        /*06d2*/ 	.byte	0xff
	.zero		1


	//   ....[94]....
        /*06d4*/ 	.word	0x00007650
        /*06d8*/ 	.word	0x00000000
        /*06dc*/ 	.word	0x00000000
        /*06e0*/ 	.short	0x010a
        /*06e2*/ 	.byte	0xff
	.zero		1


	//   ....[95]....
        /*06e4*/ 	.word	0x000076b0
        /*06e8*/ 	.word	0x00000000
        /*06ec*/ 	.word	0x00000000
        /*06f0*/ 	.short	0x010a
        /*06f2*/ 	.byte	0xff
	.zero		1


	//   ....[96]....
        /*06f4*/ 	.word	0x00007710
        /*06f8*/ 	.word	0x00000000
        /*06fc*/ 	.word	0x00000000
        /*0700*/ 	.short	0x010a
        /*0702*/ 	.byte	0xff
	.zero		1


	//   ....[97]....
        /*0704*/ 	.word	0x00007760
        /*0708*/ 	.word	0x00000002
        /*070c*/ 	.word	0x000000e0
        /*0710*/ 	.short	0x010a
        /*0712*/ 	.byte	0xff
	.zero		1


	//   ....[98]....
        /*0714*/ 	.word	0x000077c0
        /*0718*/ 	.word	0x00000002
        /*071c*/ 	.word	0x00000090
        /*0720*/ 	.short	0x010a
        /*0722*/ 	.byte	0xff
	.zero		1


	//   ....[99]....
        /*0724*/ 	.word	0x00007810
        /*0728*/ 	.word	0x00000002
        /*072c*/ 	.word	0x00000080
        /*0730*/ 	.short	0x010a
        /*0732*/ 	.byte	0xff
	.zero		1


	//   ....[100]....
        /*0734*/ 	.word	0x00007870
        /*0738*/ 	.word	0x00000000
        /*073c*/ 	.word	0x00000090
        /*0740*/ 	.short	0x010a
        /*0742*/ 	.byte	0xff
	.zero		1


	//   ....[101]....
        /*0744*/ 	.word	0x000078c0
        /*0748*/ 	.word	0x00000000
        /*074c*/ 	.word	0x00000080
        /*0750*/ 	.short	0x010a
        /*0752*/ 	.byte	0xff
	.zero		1


	//   ....[102]....
        /*0754*/ 	.word	0x00007920
        /*0758*/ 	.word	0x00000002
        /*075c*/ 	.word	0x000000c0
        /*0760*/ 	.short	0x010a
        /*0762*/ 	.byte	0xff
	.zero		1


	//   ....[103]....
        /*0764*/ 	.word	0x00007980
        /*0768*/ 	.word	0x00000000
        /*076c*/ 	.word	0x00000000
        /*0770*/ 	.short	0x010a
        /*0772*/ 	.byte	0xff
	.zero		1


	//   ....[104]....
        /*0774*/ 	.word	0x000079e0
        /*0778*/ 	.word	0x00000000
        /*077c*/ 	.word	0x00000000
        /*0780*/ 	.short	0x010a
        /*0782*/ 	.byte	0xff
	.zero		1


	//   ....[105]....
        /*0784*/ 	.word	0x00007a40
        /*0788*/ 	.word	0x00000000
        /*078c*/ 	.word	0x00000000
        /*0790*/ 	.short	0x010a
        /*0792*/ 	.byte	0xff
	.zero		1


	//   ....[106]....
        /*0794*/ 	.word	0x00007aa0
        /*0798*/ 	.word	0x00000000
        /*079c*/ 	.word	0x00000000
        /*07a0*/ 	.short	0x010a
        /*07a2*/ 	.byte	0xff
	.zero		1


	//   ....[107]....
        /*07a4*/ 	.word	0x00007b00
        /*07a8*/ 	.word	0x00000000
        /*07ac*/ 	.word	0x00000000
        /*07b0*/ 	.short	0x010a
        /*07b2*/ 	.byte	0xff
	.zero		1


	//   ....[108]....
        /*07b4*/ 	.word	0x00007b50
        /*07b8*/ 	.word	0x00000008
        /*07bc*/ 	.word	0x00000080
        /*07c0*/ 	.short	0x010a
        /*07c2*/ 	.byte	0xff
	.zero		1


	//   ....[109]....
        /*07c4*/ 	.word	0x00007bb0
        /*07c8*/ 	.word	0x00000000
        /*07cc*/ 	.word	0x00000078
        /*07d0*/ 	.short	0x010a
        /*07d2*/ 	.byte	0xff
	.zero		1


	//   ....[110]....
        /*07d4*/ 	.word	0x00007c10
        /*07d8*/ 	.word	0x00000000
        /*07dc*/ 	.word	0x00000058
        /*07e0*/ 	.short	0x010a
        /*07e2*/ 	.byte	0xff
	.zero		1


	//   ....[111]....
        /*07e4*/ 	.word	0x00007c70
        /*07e8*/ 	.word	0x00000002
        /*07ec*/ 	.word	0x00000058
        /*07f0*/ 	.short	0x010a
        /*07f2*/ 	.byte	0xff
	.zero		1


	//   ....[112]....
        /*07f4*/ 	.word	0x00007cd0
        /*07f8*/ 	.word	0x00000000
        /*07fc*/ 	.word	0x00000000
        /*0800*/ 	.short	0x010a
        /*0802*/ 	.byte	0xff
	.zero		1


	//   ....[113]....
        /*0804*/ 	.word	0x00007d30
        /*0808*/ 	.word	0x00000000
        /*080c*/ 	.word	0x00000000
        /*0810*/ 	.short	0x010a
        /*0812*/ 	.byte	0xff
	.zero		1


	//   ....[114]....
        /*0814*/ 	.word	0x00007d80
        /*0818*/ 	.word	0x00000000
        /*081c*/ 	.word	0x00000080
        /*0820*/ 	.short	0x010a
        /*0822*/ 	.byte	0xff
	.zero		1


	//   ....[115]....
        /*0824*/ 	.word	0x00007dd0
        /*0828*/ 	.word	0x00000002
        /*082c*/ 	.word	0x00000040
        /*0830*/ 	.short	0x010a
        /*0832*/ 	.byte	0xff
	.zero		1


	//   ....[116]....
        /*0834*/ 	.word	0x00007e20
        /*0838*/ 	.word	0x0000001b
        /*083c*/ 	.word	0x000000a0
        /*0840*/ 	.short	0x010a
        /*0842*/ 	.byte	0xff
	.zero		1


	//   ....[117]....
        /*0844*/ 	.word	0x00007e70
        /*0848*/ 	.word	0x00000002
        /*084c*/ 	.word	0x00000040
        /*0850*/ 	.short	0x010a
        /*0852*/ 	.byte	0xff
	.zero		1


	//----- nvinfo : EIATTR_NUM_MBARRIERS
	.align		4
.L_47:
        /*0854*/ 	.byte	0x03, 0x38
        /*0856*/ 	.short	0x0020


	//----- nvinfo : EIATTR_EXIT_INSTR_OFFSETS
	.align		4
        /*0858*/ 	.byte	0x04, 0x1c
        /*085a*/ 	.short	(.L_49 - .L_48)


	//   ....[0]....
.L_48:
        /*085c*/ 	.word	0x00002920


	//   ....[1]....
        /*0860*/ 	.word	0x00002e10


	//   ....[2]....
        /*0864*/ 	.word	0x00002e70


	//   ....[3]....
        /*0868*/ 	.word	0x00003d00


	//   ....[4]....
        /*086c*/ 	.word	0x00004da0


	//   ....[5]....
        /*0870*/ 	.word	0x00004de0


	//   ....[6]....
        /*0874*/ 	.word	0x000073b0


	//   ....[7]....
        /*0878*/ 	.word	0x00007430


	//   ....[8]....
        /*087c*/ 	.word	0x00007460


	//   ....[9]....
        /*0880*/ 	.word	0x000074d0


	//----- nvinfo : EIATTR_MAX_THREADS
	.align		4
.L_49:
        /*0884*/ 	.byte	0x04, 0x05
        /*0886*/ 	.short	(.L_51 - .L_50)
.L_50:
        /*0888*/ 	.word	0x00000100
        /*088c*/ 	.word	0x00000001
        /*0890*/ 	.word	0x00000001


	//----- nvinfo : EIATTR_CRS_STACK_SIZE
	.align		4
.L_51:
        /*0894*/ 	.byte	0x04, 0x1e
        /*0896*/ 	.short	(.L_53 - .L_52)
.L_52:
        /*0898*/ 	.word	0x00000000


	//----- nvinfo : EIATTR_CBANK_PARAM_SIZE
	.align		4
.L_53:
        /*089c*/ 	.byte	0x03, 0x19
        /*089e*/ 	.short	0x0800


	//----- nvinfo : EIATTR_PARAM_CBANK
	.align		4
        /*08a0*/ 	.byte	0x04, 0x0a
        /*08a2*/ 	.short	(.L_55 - .L_54)
	.align		4
.L_54:
        /*08a4*/ 	.word	index@(.nv.constant0._ZN7cutlass13device_kernelINS_4gemm6kernel13GemmUniversalIN4cute5tupleIJiiiiEEENS1_10collective13CollectiveMmaINS1_35MainloopSm100TmaUmmaWarpSpecializedILi4ELi2ELi4ENS5_IJNS4_1CILi2EEENSA_ILi1EEESC_EEEEENS5_IJNSA_ILi64EEESF_NSA_ILi32EEEEEENS_10bfloat16_tENS5_IJlSC_lEEESI_SJ_NS4_8TiledMMAINS4_8MMA_AtomIJNS4_20SM100_MMA_F16BF16_SSISI_SI_fLi64ELi64ELNS4_4UMMA5MajorE0ELSO_0ELNSN_7ScaleInE0ELSP_0EEEEEENS4_6LayoutINS5_IJSC_SC_SC_EEENS5_IJNSA_ILi0EEESU_SU_EEEEENS5_IJNS4_10UnderscoreESX_SX_EEEEENS4_13SM90_TMA_LOADENS4_14ComposedLayoutINS4_7SwizzleILi2ELi4ELi3EEENS4_18smem_ptr_flag_bitsILi16EEENSS_INS5_IJNSA_ILi8EEESG_EEENS5_IJSG_SC_EEEEEEEvNS4_8identityENS4_23SM90_TMA_LOAD_MULTICASTES1A_vS1B_EENS_8epilogue10collective18CollectiveEpilogueINS1E_23Sm100TmaWarpSpecializedILi3ELi2ELi16ELb1ELb0EEEJSH_NS5_IJNSS_ISF_SC_EENSS_ISG_SC_EEEEESI_SJ_SI_SJ_NS1E_6fusion15FusionCallbacksIS1I_NS1M_17LinearCombinationISI_fSI_fLNS_15FloatRoundStyleE2EEESH_S1L_JEEENS4_5SM1004TMEM4LOAD26SM100_TMEM_LOAD_16dp256b4xES10_S1A_NS4_17SM75_U32x4_LDSM_NENS4_14SM90_TMA_STOREES1A_NS4_17SM90_U32x4_STSM_NENS4_39AutoVectorizingCopyWithAssumedAlignmentILi128EEEEEEvvEEEEvNT_6ParamsE)
        /*08a8*/ 	.short	0x0380
        /*08aa*/ 	.short	0x0800


	//----- nvinfo : EIATTR_SW_WAR
	.align		4
.L_55:
        /*08ac*/ 	.byte	0x04, 0x36
        /*08ae*/ 	.short	(.L_57 - .L_56)
.L_56:
        /*08b0*/ 	.word	0x00000008
.L_57:


//--------------------- .nv.callgraph             --------------------------
	.section	.nv.callgraph,"",@"SHT_CUDA_CALLGRAPH"
	.align	4
	.sectionentsize	8
	.align		4
        /*0000*/ 	.word	0x00000000
	.align		4
        /*0004*/ 	.word	0xffffffff
	.align		4
        /*0008*/ 	.word	index@(_ZN7cutlass13device_kernelINS_4gemm6kernel13GemmUniversalIN4cute5tupleIJiiiiEEENS1_10collective13CollectiveMmaINS1_35MainloopSm100TmaUmmaWarpSpecializedILi4ELi2ELi4ENS5_IJNS4_1CILi2EEENSA_ILi1EEESC_EEEEENS5_IJNSA_ILi64EEESF_NSA_ILi32EEEEEENS_10bfloat16_tENS5_IJlSC_lEEESI_SJ_NS4_8TiledMMAINS4_8MMA_AtomIJNS4_20SM100_MMA_F16BF16_SSISI_SI_fLi64ELi64ELNS4_4UMMA5MajorE0ELSO_0ELNSN_7ScaleInE0ELSP_0EEEEEENS4_6LayoutINS5_IJSC_SC_SC_EEENS5_IJNSA_ILi0EEESU_SU_EEEEENS5_IJNS4_10UnderscoreESX_SX_EEEEENS4_13SM90_TMA_LOADENS4_14ComposedLayoutINS4_7SwizzleILi2ELi4ELi3EEENS4_18smem_ptr_flag_bitsILi16EEENSS_INS5_IJNSA_ILi8EEESG_EEENS5_IJSG_SC_EEEEEEEvNS4_8identityENS4_23SM90_TMA_LOAD_MULTICASTES1A_vS1B_EENS_8epilogue10collective18CollectiveEpilogueINS1E_23Sm100TmaWarpSpecializedILi3ELi2ELi16ELb1ELb0EEEJSH_NS5_IJNSS_ISF_SC_EENSS_ISG_SC_EEEEESI_SJ_SI_SJ_NS1E_6fusion15FusionCallbacksIS1I_NS1M_17LinearCombinationISI_fSI_fLNS_15FloatRoundStyleE2EEESH_S1L_JEEENS4_5SM1004TMEM4LOAD26SM100_TMEM_LOAD_16dp256b4xES10_S1A_NS4_17SM75_U32x4_LDSM_NENS4_14SM90_TMA_STOREES1A_NS4_17SM90_U32x4_STSM_NENS4_39AutoVectorizingCopyWithAssumedAlignmentILi128EEEEEEvvEEEEvNT_6ParamsE)
	.align		4
        /*000c*/ 	.word	index@(__assertfail)
	.align		4
        /*0010*/ 	.word	0x00000000
	.align		4
        /*0014*/ 	.word	0xfffffffe
	.align		4
        /*0018*/ 	.word	0x00000000
	.align		4
        /*001c*/ 	.word	0xfffffffd
	.align		4
        /*0020*/ 	.word	0x00000000
	.align		4
        /*0024*/ 	.word	0xfffffffc


//--------------------- .nv.constant4             --------------------------
	.section	.nv.constant4,"a",@progbits
	.align	8
	.align		8
.nv.constant4:
        /*0000*/ 	.dword	__assertfail
	.align		8
        /*0008*/ 	.dword	__unnamed_1
	.align		8
        /*0010*/ 	.dword	__unnamed_2
	.align		8
        /*0018*/ 	.dword	_ZN39_INTERNAL_daa29502_4_k_cu_923f934b_74514cuda3std3__45__cpo5beginE
	.align		8
        /*0020*/ 	.dword	_ZN39_INTERNAL_daa29502_4_k_cu_923f934b_74514cuda3std3__45__cpo3endE
	.align		8
        /*0028*/ 	.dword	_ZN39_INTERNAL_daa29502_4_k_cu_923f934b_74514cuda3std3__45__cpo6cbeginE
	.align		8
        /*0030*/ 	.dword	_ZN39_INTERNAL_daa29502_4_k_cu_923f934b_74514cuda3std3__45__cpo4cendE
	.align		8
        /*0038*/ 	.dword	_ZN39_INTERNAL_daa29502_4_k_cu_923f934b_74514cuda3std3__441_GLOBAL__N__daa29502_4_k_cu_923f934b_74516ignoreE
	.align		8
        /*0040*/ 	.dword	_ZN39_INTERNAL_daa29502_4_k_cu_923f934b_74514cuda3std3__419piecewise_constructE
	.align		8
        /*0048*/ 	.dword	_ZN39_INTERNAL_daa29502_4_k_cu_923f934b_74514cuda3std3__48in_placeE
	.align		8
        /*0050*/ 	.dword	_ZN39_INTERNAL_daa29502_4_k_cu_923f934b_74514cuda3std6ranges3__45__cpo4swapE
	.align		8
        /*0058*/ 	.dword	_ZN39_INTERNAL_daa29502_4_k_cu_923f934b_74514cuda3std6ranges3__45__cpo9iter_moveE
	.align		8
        /*0060*/ 	.dword	_ZN39_INTERNAL_daa29502_4_k_cu_923f934b_74514cute7productE
	.align		8
        /*0068*/ 	.dword	_ZN39_INTERNAL_daa29502_4_k_cu_923f934b_74514cute1_E
	.align		8
        /*0070*/ 	.dword	$str$25
	.align		8
        /*0078*/ 	.dword	$str$26
	.align		8
        /*0080*/ 	.dword	$str$27
	.align		8
        /*0088*/ 	.dword	$str$28


//--------------------- .text._ZN7cutlass13device_kernelINS_4gemm6kernel13GemmUniversalIN4cute5tupleIJiiiiEEENS1_10collective13CollectiveMmaINS1_35MainloopSm100TmaUmmaWarpSpecializedILi4ELi2ELi4ENS5_IJNS4_1CILi2EEENSA_ILi1EEESC_EEEEENS5_IJNSA_ILi64EEESF_NSA_ILi32EEEEEENS_10bfloat16_tENS5_IJlSC_lEEESI_SJ_NS4_8TiledMMAINS4_8MMA_AtomIJNS4_20SM100_MMA_F16BF16_SSISI_SI_fLi64ELi64ELNS4_4UMMA5MajorE0ELSO_0ELNSN_7ScaleInE0ELSP_0EEEEEENS4_6LayoutINS5_IJSC_SC_SC_EEENS5_IJNSA_ILi0EEESU_SU_EEEEENS5_IJNS4_10UnderscoreESX_SX_EEEEENS4_13SM90_TMA_LOADENS4_14ComposedLayoutINS4_7SwizzleILi2ELi4ELi3EEENS4_18smem_ptr_flag_bitsILi16EEENSS_INS5_IJNSA_ILi8EEESG_EEENS5_IJSG_SC_EEEEEEEvNS4_8identityENS4_23SM90_TMA_LOAD_MULTICASTES1A_vS1B_EENS_8epilogue10collective18CollectiveEpilogueINS1E_23Sm100TmaWarpSpecializedILi3ELi2ELi16ELb1ELb0EEEJSH_NS5_IJNSS_ISF_SC_EENSS_ISG_SC_EEEEESI_SJ_SI_SJ_NS1E_6fusion15FusionCallbacksIS1I_NS1M_17LinearCombinationISI_fSI_fLNS_15FloatRoundStyleE2EEESH_S1L_JEEENS4_5SM1004TMEM4LOAD26SM100_TMEM_LOAD_16dp256b4xES10_S1A_NS4_17SM75_U32x4_LDSM_NENS4_14SM90_TMA_STOREES1A_NS4_17SM90_U32x4_STSM_NENS4_39AutoVectorizingCopyWithAssumedAlignmentILi128EEEEEEvvEEEEvNT_6ParamsE --------------------------
	.section	.text._ZN7cutlass13device_kernelINS_4gemm6kernel13GemmUniversalIN4cute5tupleIJiiiiEEENS1_10collective13CollectiveMmaINS1_35MainloopSm100TmaUmmaWarpSpecializedILi4ELi2ELi4ENS5_IJNS4_1CILi2EEENSA_ILi1EEESC_EEEEENS5_IJNSA_ILi64EEESF_NSA_ILi32EEEEEENS_10bfloat16_tENS5_IJlSC_lEEESI_SJ_NS4_8TiledMMAINS4_8MMA_AtomIJNS4_20SM100_MMA_F16BF16_SSISI_SI_fLi64ELi64ELNS4_4UMMA5MajorE0ELSO_0ELNSN_7ScaleInE0ELSP_0EEEEEENS4_6LayoutINS5_IJSC_SC_SC_EEENS5_IJNSA_ILi0EEESU_SU_EEEEENS5_IJNS4_10UnderscoreESX_SX_EEEEENS4_13SM90_TMA_LOADENS4_14ComposedLayoutINS4_7SwizzleILi2ELi4ELi3EEENS4_18smem_ptr_flag_bitsILi16EEENSS_INS5_IJNSA_ILi8EEESG_EEENS5_IJSG_SC_EEEEEEEvNS4_8identityENS4_23SM90_TMA_LOAD_MULTICASTES1A_vS1B_EENS_8epilogue10collective18CollectiveEpilogueINS1E_23Sm100TmaWarpSpecializedILi3ELi2ELi16ELb1ELb0EEEJSH_NS5_IJNSS_ISF_SC_EENSS_ISG_SC_EEEEESI_SJ_SI_SJ_NS1E_6fusion15FusionCallbacksIS1I_NS1M_17LinearCombinationISI_fSI_fLNS_15FloatRoundStyleE2EEESH_S1L_JEEENS4_5SM1004TMEM4LOAD26SM100_TMEM_LOAD_16dp256b4xES10_S1A_NS4_17SM75_U32x4_LDSM_NENS4_14SM90_TMA_STOREES1A_NS4_17SM90_U32x4_STSM_NENS4_39AutoVectorizingCopyWithAssumedAlignmentILi128EEEEEEvvEEEEvNT_6ParamsE,"ax",@progbits
	.align	128
.text._ZN7cutlass13device_kernelINS_4gemm6kernel13GemmUniversalIN4cute5tupleIJiiiiEEENS1_10collective13CollectiveMmaINS1_35MainloopSm100TmaUmmaWarpSpecializedILi4ELi2ELi4ENS5_IJNS4_1CILi2EEENSA_ILi1EEESC_EEEEENS5_IJNSA_ILi64EEESF_NSA_ILi32EEEEEENS_10bfloat16_tENS5_IJlSC_lEEESI_SJ_NS4_8TiledMMAINS4_8MMA_AtomIJNS4_20SM100_MMA_F16BF16_SSISI_SI_fLi64ELi64ELNS4_4UMMA5MajorE0ELSO_0ELNSN_7ScaleInE0ELSP_0EEEEEENS4_6LayoutINS5_IJSC_SC_SC_EEENS5_IJNSA_ILi0EEESU_SU_EEEEENS5_IJNS4_10UnderscoreESX_SX_EEEEENS4_13SM90_TMA_LOADENS4_14ComposedLayoutINS4_7SwizzleILi2ELi4ELi3EEENS4_18smem_ptr_flag_bitsILi16EEENSS_INS5_IJNSA_ILi8EEESG_EEENS5_IJSG_SC_EEEEEEEvNS4_8identityENS4_23SM90_TMA_LOAD_MULTICASTES1A_vS1B_EENS_8epilogue10collective18CollectiveEpilogueINS1E_23Sm100TmaWarpSpecializedILi3ELi2ELi16ELb1ELb0EEEJSH_NS5_IJNSS_ISF_SC_EENSS_ISG_SC_EEEEESI_SJ_SI_SJ_NS1E_6fusion15FusionCallbacksIS1I_NS1M_17LinearCombinationISI_fSI_fLNS_15FloatRoundStyleE2EEESH_S1L_JEEENS4_5SM1004TMEM4LOAD26SM100_TMEM_LOAD_16dp256b4xES10_S1A_NS4_17SM75_U32x4_LDSM_NENS4_14SM90_TMA_STOREES1A_NS4_17SM90_U32x4_STSM_NENS4_39AutoVectorizingCopyWithAssumedAlignmentILi128EEEEEEvvEEEEvNT_6ParamsE:
        .type           _ZN7cutlass13device_kernelINS_4gemm6kernel13GemmUniversalIN4cute5tupleIJiiiiEEENS1_10collective13CollectiveMmaINS1_35MainloopSm100TmaUmmaWarpSpecializedILi4ELi2ELi4ENS5_IJNS4_1CILi2EEENSA_ILi1EEESC_EEEEENS5_IJNSA_ILi64EEESF_NSA_ILi32EEEEEENS_10bfloat16_tENS5_IJlSC_lEEESI_SJ_NS4_8TiledMMAINS4_8MMA_AtomIJNS4_20SM100_MMA_F16BF16_SSISI_SI_fLi64ELi64ELNS4_4UMMA5MajorE0ELSO_0ELNSN_7ScaleInE0ELSP_0EEEEEENS4_6LayoutINS5_IJSC_SC_SC_EEENS5_IJNSA_ILi0EEESU_SU_EEEEENS5_IJNS4_10UnderscoreESX_SX_EEEEENS4_13SM90_TMA_LOADENS4_14ComposedLayoutINS4_7SwizzleILi2ELi4ELi3EEENS4_18smem_ptr_flag_bitsILi16EEENSS_INS5_IJNSA_ILi8EEESG_EEENS5_IJSG_SC_EEEEEEEvNS4_8identityENS4_23SM90_TMA_LOAD_MULTICASTES1A_vS1B_EENS_8epilogue10collective18CollectiveEpilogueINS1E_23Sm100TmaWarpSpecializedILi3ELi2ELi16ELb1ELb0EEEJSH_NS5_IJNSS_ISF_SC_EENSS_ISG_SC_EEEEESI_SJ_SI_SJ_NS1E_6fusion15FusionCallbacksIS1I_NS1M_17LinearCombinationISI_fSI_fLNS_15FloatRoundStyleE2EEESH_S1L_JEEENS4_5SM1004TMEM4LOAD26SM100_TMEM_LOAD_16dp256b4xES10_S1A_NS4_17SM75_U32x4_LDSM_NENS4_14SM90_TMA_STOREES1A_NS4_17SM90_U32x4_STSM_NENS4_39AutoVectorizingCopyWithAssumedAlignmentILi128EEEEEEvvEEEEvNT_6ParamsE,@function
        .size           _ZN7cutlass13device_kernelINS_4gemm6kernel13GemmUniversalIN4cute5tupleIJiiiiEEENS1_10collective13CollectiveMmaINS1_35MainloopSm100TmaUmmaWarpSpecializedILi4ELi2ELi4ENS5_IJNS4_1CILi2EEENSA_ILi1EEESC_EEEEENS5_IJNSA_ILi64EEESF_NSA_ILi32EEEEEENS_10bfloat16_tENS5_IJlSC_lEEESI_SJ_NS4_8TiledMMAINS4_8MMA_AtomIJNS4_20SM100_MMA_F16BF16_SSISI_SI_fLi64ELi64ELNS4_4UMMA5MajorE0ELSO_0ELNSN_7ScaleInE0ELSP_0EEEEEENS4_6LayoutINS5_IJSC_SC_SC_EEENS5_IJNSA_ILi0EEESU_SU_EEEEENS5_IJNS4_10UnderscoreESX_SX_EEEEENS4_13SM90_TMA_LOADENS4_14ComposedLayoutINS4_7SwizzleILi2ELi4ELi3EEENS4_18smem_ptr_flag_bitsILi16EEENSS_INS5_IJNSA_ILi8EEESG_EEENS5_IJSG_SC_EEEEEEEvNS4_8identityENS4_23SM90_TMA_LOAD_MULTICASTES1A_vS1B_EENS_8epilogue10collective18CollectiveEpilogueINS1E_23Sm100TmaWarpSpecializedILi3ELi2ELi16ELb1ELb0EEEJSH_NS5_IJNSS_ISF_SC_EENSS_ISG_SC_EEEEESI_SJ_SI_SJ_NS1E_6fusion15FusionCallbacksIS1I_NS1M_17LinearCombinationISI_fSI_fLNS_15FloatRoundStyleE2EEESH_S1L_JEEENS4_5SM1004TMEM4LOAD26SM100_TMEM_LOAD_16dp256b4xES10_S1A_NS4_17SM75_U32x4_LDSM_NENS4_14SM90_TMA_STOREES1A_NS4_17SM90_U32x4_STSM_NENS4_39AutoVectorizingCopyWithAssumedAlignmentILi128EEEEEEvvEEEEvNT_6ParamsE,(.L_x_161 - _ZN7cutlass13device_kernelINS_4gemm6kernel13GemmUniversalIN4cute5tupleIJiiiiEEENS1_10collective13CollectiveMmaINS1_35MainloopSm100TmaUmmaWarpSpecializedILi4ELi2ELi4ENS5_IJNS4_1CILi2EEENSA_ILi1EEESC_EEEEENS5_IJNSA_ILi64EEESF_NSA_ILi32EEEEEENS_10bfloat16_tENS5_IJlSC_lEEESI_SJ_NS4_8TiledMMAINS4_8MMA_AtomIJNS4_20SM100_MMA_F16BF16_SSISI_SI_fLi64ELi64ELNS4_4UMMA5MajorE0ELSO_0ELNSN_7ScaleInE0ELSP_0EEEEEENS4_6LayoutINS5_IJSC_SC_SC_EEENS5_IJNSA_ILi0EEESU_SU_EEEEENS5_IJNS4_10UnderscoreESX_SX_EEEEENS4_13SM90_TMA_LOADENS4_14ComposedLayoutINS4_7SwizzleILi2ELi4ELi3EEENS4_18smem_ptr_flag_bitsILi16EEENSS_INS5_IJNSA_ILi8EEESG_EEENS5_IJSG_SC_EEEEEEEvNS4_8identityENS4_23SM90_TMA_LOAD_MULTICASTES1A_vS1B_EENS_8epilogue10collective18CollectiveEpilogueINS1E_23Sm100TmaWarpSpecializedILi3ELi2ELi16ELb1ELb0EEEJSH_NS5_IJNSS_ISF_SC_EENSS_ISG_SC_EEEEESI_SJ_SI_SJ_NS1E_6fusion15FusionCallbacksIS1I_NS1M_17LinearCombinationISI_fSI_fLNS_15FloatRoundStyleE2EEESH_S1L_JEEENS4_5SM1004TMEM4LOAD26SM100_TMEM_LOAD_16dp256b4xES10_S1A_NS4_17SM75_U32x4_LDSM_NENS4_14SM90_TMA_STOREES1A_NS4_17SM90_U32x4_STSM_NENS4_39AutoVectorizingCopyWithAssumedAlignmentILi128EEEEEEvvEEEEvNT_6ParamsE)
        .other          _ZN7cutlass13device_kernelINS_4gemm6kernel13GemmUniversalIN4cute5tupleIJiiiiEEENS1_10collective13CollectiveMmaINS1_35MainloopSm100TmaUmmaWarpSpecializedILi4ELi2ELi4ENS5_IJNS4_1CILi2EEENSA_ILi1EEESC_EEEEENS5_IJNSA_ILi64EEESF_NSA_ILi32EEEEEENS_10bfloat16_tENS5_IJlSC_lEEESI_SJ_NS4_8TiledMMAINS4_8MMA_AtomIJNS4_20SM100_MMA_F16BF16_SSISI_SI_fLi64ELi64ELNS4_4UMMA5MajorE0ELSO_0ELNSN_7ScaleInE0ELSP_0EEEEEENS4_6LayoutINS5_IJSC_SC_SC_EEENS5_IJNSA_ILi0EEESU_SU_EEEEENS5_IJNS4_10UnderscoreESX_SX_EEEEENS4_13SM90_TMA_LOADENS4_14ComposedLayoutINS4_7SwizzleILi2ELi4ELi3EEENS4_18smem_ptr_flag_bitsILi16EEENSS_INS5_IJNSA_ILi8EEESG_EEENS5_IJSG_SC_EEEEEEEvNS4_8identityENS4_23SM90_TMA_LOAD_MULTICASTES1A_vS1B_EENS_8epilogue10collective18CollectiveEpilogueINS1E_23Sm100TmaWarpSpecializedILi3ELi2ELi16ELb1ELb0EEEJSH_NS5_IJNSS_ISF_SC_EENSS_ISG_SC_EEEEESI_SJ_SI_SJ_NS1E_6fusion15FusionCallbacksIS1I_NS1M_17LinearCombinationISI_fSI_fLNS_15FloatRoundStyleE2EEESH_S1L_JEEENS4_5SM1004TMEM4LOAD26SM100_TMEM_LOAD_16dp256b4xES10_S1A_NS4_17SM75_U32x4_LDSM_NENS4_14SM90_TMA_STOREES1A_NS4_17SM90_U32x4_STSM_NENS4_39AutoVectorizingCopyWithAssumedAlignmentILi128EEEEEEvvEEEEvNT_6ParamsE,@"STO_CUDA_ENTRY STV_DEFAULT"
_ZN7cutlass13device_kernelINS_4gemm6kernel13GemmUniversalIN4cute5tupleIJiiiiEEENS1_10collective13CollectiveMmaINS1_35MainloopSm100TmaUmmaWarpSpecializedILi4ELi2ELi4ENS5_IJNS4_1CILi2EEENSA_ILi1EEESC_EEEEENS5_IJNSA_ILi64EEESF_NSA_ILi32EEEEEENS_10bfloat16_tENS5_IJlSC_lEEESI_SJ_NS4_8TiledMMAINS4_8MMA_AtomIJNS4_20SM100_MMA_F16BF16_SSISI_SI_fLi64ELi64ELNS4_4UMMA5MajorE0ELSO_0ELNSN_7ScaleInE0ELSP_0EEEEEENS4_6LayoutINS5_IJSC_SC_SC_EEENS5_IJNSA_ILi0EEESU_SU_EEEEENS5_IJNS4_10UnderscoreESX_SX_EEEEENS4_13SM90_TMA_LOADENS4_14ComposedLayoutINS4_7SwizzleILi2ELi4ELi3EEENS4_18smem_ptr_flag_bitsILi16EEENSS_INS5_IJNSA_ILi8EEESG_EEENS5_IJSG_SC_EEEEEEEvNS4_8identityENS4_23SM90_TMA_LOAD_MULTICASTES1A_vS1B_EENS_8epilogue10collective18CollectiveEpilogueINS1E_23Sm100TmaWarpSpecializedILi3ELi2ELi16ELb1ELb0EEEJSH_NS5_IJNSS_ISF_SC_EENSS_ISG_SC_EEEEESI_SJ_SI_SJ_NS1E_6fusion15FusionCallbacksIS1I_NS1M_17LinearCombinationISI_fSI_fLNS_15FloatRoundStyleE2EEESH_S1L_JEEENS4_5SM1004TMEM4LOAD26SM100_TMEM_LOAD_16dp256b4xES10_S1A_NS4_17SM75_U32x4_LDSM_NENS4_14SM90_TMA_STOREES1A_NS4_17SM90_U32x4_STSM_NENS4_39AutoVectorizingCopyWithAssumedAlignmentILi128EEEEEEvvEEEEvNT_6ParamsE:
[----:B------:R-:W1:Y:S01]  /*0000*/  LDC R1, c[0x0][0x37c] ;  /* 0x0000df00ff017b82 */ /* 0x000e620000000800 */
[----:B------:R-:W2:Y:S01]  /*0010*/  S2R R55, SR_TID.X ;  /* 0x0000000000377919 */ /* 0x000ea20000002100 */
[----:B------:R-:W3:Y:S01]  /*0020*/  LDCU.64 UR8, c[0x0][0x890] ;  /* 0x00011200ff0877ac */ /* 0x000ee20008000a00 */
[----:B------:R-:W-:Y:S02]  /*0030*/  PRMT R45, RZ, 0x7610, R45 ;  /* 0x00007610ff2d7816 */ /* 0x000fe4000000002d */
[----:B------:R-:W-:Y:S01]  /*0040*/  ELECT P3, URZ, PT ;  /* 0x0000000000ff782f */ /* 0x000fe20003860000 */
[----:B---3--:R-:W-:-:S04]  /*0050*/  UISETP.NE.U32.AND UP0, UPT, UR8, URZ, UPT ;  /* 0x000000ff0800728c */ /* 0x008fc8000bf05070 */
[----:B------:R-:W-:Y:S01]  /*0060*/  UISETP.NE.AND.EX UP0, UPT, UR9, URZ, UPT, UP0 ;  /* 0x000000ff0900728c */ /* 0x000fe2000bf05300 */
[----:B--2---:R-:W-:-:S05]  /*0070*/  SHF.R.U32.HI R46, RZ, 0x5, R55 ;  /* 0x00000005ff2e7819 */ /* 0x004fca0000011637 */
[----:B------:R-:W2:Y:S02]  /*0080*/  SHFL.IDX PT, R0, R46, RZ, 0x1f ;  /* 0x00001fff2e007589 */ /* 0x000ea400000e0000 */
[----:B--2---:R-:W-:Y:S01]  /*0090*/  R2UR UR18, R0 ;  /* 0x00000000001272ca */ /* 0x004fe200000e0000 */
[----:B-1----:R-:W-:-:S14]  /*00a0*/  BRA.U UP0, `(.L_x_0) ;  /* 0x0000000100307547 */ /* 0x002fdc000b800000 */
[----:B------:R-:W1:Y:S02]  /*00b0*/  LDCU.64 UR4, c[0x0][0x888] ;  /* 0x00011100ff0477ac */ /* 0x000e640008000a00 */
[----:B-1----:R-:W-:-:S04]  /*00c0*/  UISETP.NE.U32.AND UP0, UPT, UR4, URZ, UPT ;  /* 0x000000ff0400728c */ /* 0x002fc8000bf05070 */
[----:B------:R-:W-:-:S09]  /*00d0*/  UISETP.NE.AND.EX UP0, UPT, UR5, URZ, UPT, UP0 ;  /* 0x000000ff0500728c */ /* 0x000fd2000bf05300 */
[----:B------:R-:W-:Y:S05]  /*00e0*/  BRA.U !UP0, `(.L_x_1) ;  /* 0x0000000108147547 */ /* 0x000fea000b800000 */
[----:B------:R-:W1:Y:S01]  /*00f0*/  LDC.64 R26, c[0x0][0x888] ;  /* 0x00022200ff1a7b82 */ /* 0x000e620000000a00 */
[----:B------:R-:W1:Y:S02]  /*0100*/  LDCU.64 UR4, c[0x0][0x358] ;  /* 0x00006b00ff0477ac */ /* 0x000e640008000a00 */
[----:B-1----:R1:W5:Y:S01]  /*0110*/  LDG.E R26, desc[UR4][R26.64] ;  /* 0x000000041a1a7981 */ /* 0x002362000c1e1900 */
[----:B------:R-:W-:Y:S01]  /*0120*/  HFMA2 R45, -RZ, RZ, 0, 5.9604644775390625e-08 ;  /* 0x00000001ff2d7431 */ /* 0x000fe200000001ff */
[----:B------:R-:W-:Y:S05]  /*0130*/  BRA `(.L_x_0) ;  /* 0x00000000000c7947 */ /* 0x000fea0003800000 */
.L_x_1:
[----:B------:R-:W1:Y:S01]  /*0140*/  LDCU UR4, c[0x0][0x880] ;  /* 0x00011000ff0477ac */ /* 0x000e620008000800 */
[----:B------:R-:W-:Y:S01]  /*0150*/  HFMA2 R45, -RZ, RZ, 0, 5.9604644775390625e-08 ;  /* 0x00000001ff2d7431 */ /* 0x000fe200000001ff */
[----:B-1----:R-:W-:-:S07]  /*0160*/  MOV R26, UR4 ;  /* 0x00000004001a7c02 */ /* 0x002fce0008000f00 */
.L_x_0:
[----:B------:R-:W2:Y:S02]  /*0170*/  LDCU.64 UR4, c[0x0][0x8b0] ;  /* 0x00011600ff0477ac */ /* 0x000ea40008000a00 */
[----:B--2---:R-:W-:-:S04]  /*0180*/  UISETP.NE.U32.AND UP0, UPT, UR4, URZ, UPT ;  /* 0x000000ff0400728c */ /* 0x004fc8000bf05070 */
[----:B------:R-:W-:-:S09]  /*0190*/  UISETP.NE.AND.EX UP0, UPT, UR5, URZ, UPT, UP0 ;  /* 0x000000ff0500728c */ /* 0x000fd2000bf05300 */
[----:B------:R-:W-:Y:S05]  /*01a0*/  BRA.U UP0, `(.L_x_2) ;  /* 0x0000000100287547 */ /* 0x000fea000b800000 */
[----:B------:R-:W2:Y:S02]  /*01b0*/  LDCU.64 UR4, c[0x0][0x8a8] ;  /* 0x00011500ff0477ac */ /* 0x000ea40008000a00 */
[----:B--2---:R-:W-:-:S04]  /*01c0*/  UISETP.NE.U32.AND UP0, UPT, UR4, URZ, UPT ;  /* 0x000000ff0400728c */ /* 0x004fc8000bf05070 */
[----:B------:R-:W-:-:S09]  /*01d0*/  UISETP.NE.AND.EX UP0, UPT, UR5, URZ, UPT, UP0 ;  /* 0x000000ff0500728c */ /* 0x000fd2000bf05300 */
[----:B------:R-:W-:Y:S05]  /*01e0*/  BRA.U !UP0, `(.L_x_3) ;  /* 0x0000000108107547 */ /* 0x000fea000b800000 */
[----:B------:R-:W2:Y:S01]  /*01f0*/  LDC.64 R24, c[0x0][0x8a8] ;  /* 0x00022a00ff187b82 */ /* 0x000ea20000000a00 */
[----:B------:R-:W2:Y:S02]  /*0200*/  LDCU.64 UR4, c[0x0][0x358] ;  /* 0x00006b00ff0477ac */ /* 0x000ea40008000a00 */
[----:B--2---:R2:W5:Y:S01]  /*0210*/  LDG.E R24, desc[UR4][R24.64] ;  /* 0x0000000418187981 */ /* 0x004562000c1e1900 */
[----:B------:R-:W-:Y:S05]  /*0220*/  BRA `(.L_x_2) ;  /* 0x0000000000087947 */ /* 0x000fea0003800000 */
.L_x_3:
[----:B------:R-:W2:Y:S02]  /*0230*/  LDCU UR4, c[0x0][0x8a0] ;  /* 0x00011400ff0477ac */ /* 0x000ea40008000800 */
[----:B--2---:R-:W-:Y:S02]  /*0240*/  MOV R24, UR4 ;  /* 0x0000000400187c02 */ /* 0x004fe40008000f00 */
.L_x_2:
[----:B------:R-:W-:Y:S01]  /*0250*/  IMAD.U32 R0, RZ, RZ, UR18 ;  /* 0x00000012ff007e24 */ /* 0x000fe2000f8e00ff */
[----:B------:R-:W-:Y:S04]  /*0260*/  BSSY.RECONVERGENT B0, `(.L_x_4) ;  /* 0x000000c000007945 */ /* 0x000fe80003800200 */
[C---:B------:R-:W-:Y:S02]  /*0270*/  ISETP.NE.OR P1, PT, R0.reuse, 0x1, !P3 ;  /* 0x000000010000780c */ /* 0x040fe40005f25670 */
[----:B------:R-:W-:-:S11]  /*0280*/  ISETP.NE.OR P0, PT, R0, 0x3, !P3 ;  /* 0x000000030000780c */ /* 0x000fd60005f05670 */
[----:B------:R-:W-:Y:S05]  /*0290*/  @P1 BRA `(.L_x_5) ;  /* 0x0000000000201947 */ /* 0x000fea0003800000 */
[----:B------:R-:W3:Y:S02]  /*02a0*/  LDCU.64 UR4, c[0x0][0x348] ;  /* 0x00006900ff0477ac */ /* 0x000ee40008000a00 */
[----:B---3--:R-:W-:Y:S02]  /*02b0*/  UIADD3 UR6, UP1, UPT, UR4, 0x80, URZ ;  /* 0x0000008004067890 */ /* 0x008fe4000ff3e0ff */
[----:B------:R-:W-:Y:S02]  /*02c0*/  UIADD3 UR4, UP0, UPT, UR4, 0x180, URZ ;  /* 0x0000018004047890 */ /* 0x000fe4000ff1e0ff */
[----:B------:R-:W-:Y:S02]  /*02d0*/  UIADD3.X UR7, UPT, UPT, URZ, UR5, URZ, UP1, !UPT ;  /* 0x00000005ff077290 */ /* 0x000fe40008ffe4ff */
[----:B------:R-:W-:-:S07]  /*02e0*/  UIADD3.X UR5, UPT, UPT, URZ, UR5, URZ, UP0, !UPT ;  /* 0x00000005ff057290 */ /* 0x000fce00087fe4ff */
[----:B------:R3:W-:Y:S02]  /*02f0*/  UTMACCTL.PF [UR6] ;  /* 0x00000000060079b9 */ /* 0x0007e40008040000 */
[----:B------:R3:W-:Y:S02]  /*0300*/  UTMACCTL.PF [UR4] ;  /* 0x00000000040079b9 */ /* 0x0007e40008040000 */
[----:B---3--:R-:W-:Y:S01]  /*0310*/  NOP ;  /* 0x0000000000007918 */ /* 0x008fe20000000000 */
.L_x_5:
[----:B------:R-:W-:Y:S05]  /*0320*/  BSYNC.RECONVERGENT B0 ;  /* 0x0000000000007941 */ /* 0x000fea0003800200 */
.L_x_4:
[----:B------:R-:W-:Y:S04]  /*0330*/  BSSY.RECONVERGENT B0, `(.L_x_6) ;  /* 0x000000a000007945 */ /* 0x000fe80003800200 */
        /* <DEDUP_REMOVED lines=9> */
.L_x_7:
[----:B------:R-:W-:Y:S05]  /*03d0*/  BSYNC.RECONVERGENT B0 ;  /* 0x0000000000007941 */ /* 0x000fea0003800200 */
.L_x_6:
[----:B------:R-:W3:Y:S01]  /*03e0*/  LDCU.64 UR4, c[0x0][0x888] ;  /* 0x00011100ff0477ac */ /* 0x000ee20008000a00 */
[----:B------:R-:W-:Y:S02]  /*03f0*/  UISETP.EQ.U32.AND UP2, UPT, UR8, URZ, UPT ;  /* 0x000000ff0800728c */ /* 0x000fe4000bf42070 */
[----:B------:R-:W-:Y:S02]  /*0400*/  UPLOP3.LUT UP3, UPT, UPT, UPT, UPT, 0x80, 0x8 ;  /* 0x000000000008789c */ /* 0x000fe40003f6f070 */
[----:B---3--:R-:W-:-:S04]  /*0410*/  UISETP.NE.U32.AND UP0, UPT, UR4, URZ, UPT ;  /* 0x000000ff0400728c */ /* 0x008fc8000bf05070 */
[----:B------:R-:W-:-:S04]  /*0420*/  UISETP.NE.AND.EX UP1, UPT, UR5, URZ, UPT, UP0 ;  /* 0x000000ff0500728c */ /* 0x000fc8000bf25300 */
[----:B------:R-:W-:-:S04]  /*0430*/  UISETP.EQ.OR.EX UP4, UPT, UR9, URZ, !UP1, UP2 ;  /* 0x000000ff0900728c */ /* 0x000fc8000cf82720 */
[----:B------:R-:W-:-:S06]  /*0440*/  UP2UR UR4, UPR, URZ, 0x10 ;  /* 0x00000010ff047883 */ /* 0x000fcc0008000000 */
[----:B------:R-:W-:Y:S01]  /*0450*/  MOV R49, UR4 ;  /* 0x0000000400317c02 */ /* 0x000fe20008000f00 */
[----:B------:R-:W-:Y:S06]  /*0460*/  BRA.U !UP4, `(.L_x_8) ;  /* 0x000000010c207547 */ /* 0x000fec000b800000 */
[----:B------:R-:W-:Y:S01]  /*0470*/  UISETP.NE.U32.AND UP2, UPT, UR8, URZ, UPT ;  /* 0x000000ff0800728c */ /* 0x000fe2000bf45070 */
[----:B-----5:R-:W-:Y:S01]  /*0480*/  FSETP.NEU.AND P0, PT, R26, RZ, PT ;  /* 0x000000ff1a00720b */ /* 0x020fe20003f0d000 */
[----:B------:R-:W-:Y:S02]  /*0490*/  USEL UR4, URZ, 0xffffffff, UP1 ;  /* 0xffffffffff047887 */ /* 0x000fe40008800000 */
[----:B------:R-:W-:-:S10]  /*04a0*/  UISETP.NE.AND.EX UP2, UPT, UR9, URZ, UPT, UP2 ;  /* 0x000000ff0900728c */ /* 0x000fd4000bf45320 */
[----:B------:R-:W-:Y:S01]  /*04b0*/  VOTEU.ANY UP0, P0 ;  /* 0x0000000000ff7886 */ /* 0x000fe20000000100 */
[----:B------:R-:W-:-:S04]  /*04c0*/  @!UP2 USEL UR4, URZ, 0xffffffff, UP0 ;  /* 0xffffffffff04a887 */ /* 0x000fc80008000000 */
[----:B------:R-:W-:-:S04]  /*04d0*/  ULOP3.LUT UR4, UR4, 0x1, URZ, 0xc0, !UPT ;  /* 0x0000000104047892 */ /* 0x000fc8000f8ec0ff */
[----:B------:R-:W-:-:S11]  /*04e0*/  UISETP.NE.U32.AND UP3, UPT, UR4, 0x1, UPT ;  /* 0x000000010400788c */ /* 0x000fd6000bf65070 */
.L_x_8:
[----:B------:R-:W3:Y:S01]  /*04f0*/  SHFL.IDX PT, R2, R46, RZ, 0x1f ;  /* 0x00001fff2e027589 */ /* 0x000ee200000e0000 */
[----:B------:R-:W-:Y:S01]  /*0500*/  UISETP.NE.AND UP5, UPT, UR18, 0x2, UPT ;  /* 0x000000021200788c */ /* 0x000fe2000bfa5270 */
[----:B---3--:R-:W-:-:S13]  /*0510*/  ISETP.NE.AND P0, PT, R2, RZ, PT ;  /* 0x000000ff0200720c */ /* 0x008fda0003f05270 */
[----:B------:R-:W-:Y:S05]  /*0520*/  @P0 BRA `(.L_x_9) ;  /* 0x0000000000580947 */ /* 0x000fea0003800000 */
[----:B------:R-:W3:Y:S01]  /*0530*/  S2UR UR4, SR_CgaCtaId ;  /* 0x00000000000479c3 */ /* 0x000ee20000008800 */
[----:B------:R-:W-:Y:S01]  /*0540*/  UMOV UR5, 0x400 ;  /* 0x0000040000057882 */ /* 0x000fe20000000000 */
[----:B------:R-:W-:Y:S01]  /*0550*/  UMOV UR8, 0x1 ;  /* 0x0000000100087882 */ /* 0x000fe20000000000 */
[----:B------:R-:W-:Y:S01]  /*0560*/  UMOV UR6, 0x2 ;  /* 0x0000000200067882 */ /* 0x000fe20000000000 */
[----:B------:R-:W-:-:S04]  /*0570*/  UIADD3 UR8, UPT, UPT, -UR8, 0x100000, URZ ;  /* 0x0010000008087890 */ /* 0x000fc8000fffe1ff */
[----:B------:R-:W-:Y:S02]  /*0580*/  USHF.L.U32 UR9, UR8, 0xb, URZ ;  /* 0x0000000b08097899 */ /* 0x000fe400080006ff */
[----:B------:R-:W-:Y:S02]  /*0590*/  USHF.L.U32 UR8, UR8, 0x1, URZ ;  /* 0x0000000108087899 */ /* 0x000fe400080006ff */
[----:B------:R-:W-:-:S04]  /*05a0*/  UIADD3 UR6, UPT, UPT, -UR6, 0x100000, URZ ;  /* 0x0010000006067890 */ /* 0x000fc8000fffe1ff */
[----:B------:R-:W-:Y:S02]  /*05b0*/  USHF.L.U32 UR7, UR6, 0xb, URZ ;  /* 0x0000000b06077899 */ /* 0x000fe400080006ff */
[----:B------:R-:W-:Y:S01]  /*05c0*/  USHF.L.U32 UR6, UR6, 0x1, URZ ;  /* 0x0000000106067899 */ /* 0x000fe200080006ff */
[----:B------:R-:W-:Y:S01]  /*05d0*/  ELECT P0, URZ, PT ;  /* 0x0000000000ff782f */ /* 0x000fe20003800000 */
[----:B---3--:R-:W-:Y:S01]  /*05e0*/  ULEA UR4, UR4, UR5, 0x18 ;  /* 0x0000000504047291 */ /* 0x008fe2000f8ec0ff */
[----:B------:R-:W3:Y:S11]  /*05f0*/  FENCE.VIEW.ASYNC.S ;  /* 0x00000000000073c6 */ /* 0x000ef60000000000 */
[----:B---3--:R3:W4:Y:S01]  /*0600*/  SYNCS.EXCH.64 URZ, [UR4], UR8 ;  /* 0x0000000804ff75b2 */ /* 0x0087220008000100 */
[----:B------:R3:W1:Y:S01]  /*0610*/  SYNCS.EXCH.64 URZ, [UR4+0x20], UR6 ;  /* 0x0000200604ff75b2 */ /* 0x0006620008000100 */
[----:B------:R3:W1:Y:S01]  /*0620*/  SYNCS.EXCH.64 URZ, [UR4+0x8], UR8 ;  /* 0x0000080804ff75b2 */ /* 0x0006620008000100 */
[----:B------:R3:W1:Y:S01]  /*0630*/  SYNCS.EXCH.64 URZ, [UR4+0x28], UR6 ;  /* 0x0000280604ff75b2 */ /* 0x0006620008000100 */
[----:B------:R3:W1:Y:S01]  /*0640*/  SYNCS.EXCH.64 URZ, [UR4+0x10], UR8 ;  /* 0x0000100804ff75b2 */ /* 0x0006620008000100 */
[----:B------:R3:W1:Y:S01]  /*0650*/  SYNCS.EXCH.64 URZ, [UR4+0x30], UR6 ;  /* 0x0000300604ff75b2 */ /* 0x0006620008000100 */
[----:B------:R3:W1:Y:S01]  /*0660*/  SYNCS.EXCH.64 URZ, [UR4+0x18], UR8 ;  /* 0x0000180804ff75b2 */ /* 0x0006620008000100 */
[----:B------:R3:W1:Y:S01]  /*0670*/  SYNCS.EXCH.64 URZ, [UR4+0x38], UR6 ;  /* 0x0000380604ff75b2 */ /* 0x0006620008000100 */
[----:B------:R-:W-:Y:S01]  /*0680*/  NOP ;  /* 0x0000000000007918 */ /* 0x000fe20000000000 */
.L_x_9:
[----:B------:R-:W2:Y:S01]  /*0690*/  SHFL.IDX PT, R2, R46, RZ, 0x1f ;  /* 0x00001fff2e027589 */ /* 0x000ea200000e0000 */
[----:B------:R-:W-:Y:S01]  /*06a0*/  NOP ;  /* 0x0000000000007918 */ /* 0x000fe20000000000 */
[----:B--2---:R-:W-:-:S13]  /*06b0*/  ISETP.NE.AND P0, PT, R2, 0x1, PT ;  /* 0x000000010200780c */ /* 0x004fda0003f05270 */
[----:B------:R-:W-:Y:S05]  /*06c0*/  @P0 BRA `(.L_x_10) ;  /* 0x0000000000500947 */ /* 0x000fea0003800000 */
[----:B---3--:R-:W2:Y:S01]  /*06d0*/  S2UR UR4, SR_CgaCtaId ;  /* 0x00000000000479c3 */ /* 0x008ea20000008800 */
        /* <DEDUP_REMOVED lines=10> */
[----:B--2---:R-:W-:Y:S01]  /*0780*/  ULEA UR4, UR4, UR5, 0x18 ;  /* 0x0000000504047291 */ /* 0x004fe2000f8ec0ff */
[----:B------:R-:W2:Y:S11]  /*0790*/  FENCE.VIEW.ASYNC.S ;  /* 0x00000000000073c6 */ /* 0x000eb60000000000 */
[----:B--2---:R2:W3:Y:S01]  /*07a0*/  SYNCS.EXCH.64 URZ, [UR4+0x40], UR8 ;  /* 0x0000400804ff75b2 */ /* 0x0044e20008000100 */
[----:B------:R2:W1:Y:S01]  /*07b0*/  SYNCS.EXCH.64 URZ, [UR4+0x58], UR6 ;  /* 0x0000580604ff75b2 */ /* 0x0004620008000100 */
[----:B------:R2:W1:Y:S01]  /*07c0*/  SYNCS.EXCH.64 URZ, [UR4+0x48], UR8 ;  /* 0x0000480804ff75b2 */ /* 0x0004620008000100 */
[----:B------:R2:W1:Y:S01]  /*07d0*/  SYNCS.EXCH.64 URZ, [UR4+0x60], UR6 ;  /* 0x0000600604ff75b2 */ /* 0x0004620008000100 */
[----:B------:R2:W1:Y:S01]  /*07e0*/  SYNCS.EXCH.64 URZ, [UR4+0x50], UR8 ;  /* 0x0000500804ff75b2 */ /* 0x0004620008000100 */
[----:B------:R2:W1:Y:S01]  /*07f0*/  SYNCS.EXCH.64 URZ, [UR4+0x68], UR6 ;  /* 0x0000680604ff75b2 */ /* 0x0004620008000100 */
[----:B------:R-:W-:Y:S01]  /*0800*/  NOP ;  /* 0x0000000000007918 */ /* 0x000fe20000000000 */
.L_x_10:
[----:B------:R-:W4:Y:S01]  /*0810*/  SHFL.IDX PT, R2, R46, RZ, 0x1f ;  /* 0x00001fff2e027589 */ /* 0x000f2200000e0000 */
[----:B------:R-:W-:Y:S01]  /*0820*/  NOP ;  /* 0x0000000000007918 */ /* 0x000fe20000000000 */
[----:B----4-:R-:W-:-:S13]  /*0830*/  ISETP.NE.AND P0, PT, R2, 0x3, PT ;  /* 0x000000030200780c */ /* 0x010fda0003f05270 */
[----:B------:R-:W-:Y:S05]  /*0840*/  @P0 BRA `(.L_x_11) ;  /* 0x0000000000300947 */ /* 0x000fea0003800000 */
[----:B--23--:R-:W2:Y:S01]  /*0850*/  S2UR UR4, SR_CgaCtaId ;  /* 0x00000000000479c3 */ /* 0x00cea20000008800 */
[----:B------:R-:W-:Y:S01]  /*0860*/  UMOV UR6, 0x400 ;  /* 0x0000040000067882 */ /* 0x000fe20000000000 */
[----:B------:R-:W-:Y:S01]  /*0870*/  UMOV UR5, 0x20 ;  /* 0x0000002000057882 */ /* 0x000fe20000000000 */
[----:B------:R-:W-:Y:S01]  /*0880*/  ELECT P0, URZ, PT ;  /* 0x0000000000ff782f */ /* 0x000fe20003800000 */
[----:B--2---:R-:W-:Y:S02]  /*0890*/  ULEA UR6, UR4, UR6, 0x18 ;  /* 0x0000000604067291 */ /* 0x004fe4000f8ec0ff */
[----:B------:R-:W-:-:S04]  /*08a0*/  UIADD3 UR4, UPT, UPT, -UR5, 0x100000, URZ ;  /* 0x0010000005047890 */ /* 0x000fc8000fffe1ff */
[----:B------:R-:W-:Y:S02]  /*08b0*/  USHF.L.U32 UR5, UR4, 0xb, URZ ;  /* 0x0000000b04057899 */ /* 0x000fe400080006ff */
[----:B------:R-:W-:Y:S01]  /*08c0*/  USHF.L.U32 UR4, UR4, 0x1, URZ ;  /* 0x0000000104047899 */ /* 0x000fe200080006ff */
[----:B------:R-:W2:Y:S11]  /*08d0*/  FENCE.VIEW.ASYNC.S ;  /* 0x00000000000073c6 */ /* 0x000eb60000000000 */
[----:B--2---:R4:W2:Y:S01]  /*08e0*/  SYNCS.EXCH.64 URZ, [UR6+0x70], UR4 ;  /* 0x0000700406ff75b2 */ /* 0x0048a20008000100 */
[----:B------:R4:W3:Y:S02]  /*08f0*/  SYNCS.EXCH.64 URZ, [UR6+0x78], UR4 ;  /* 0x0000780406ff75b2 */ /* 0x0008e40008000100 */
[----:B----4-:R-:W-:Y:S01]  /*0900*/  NOP ;  /* 0x0000000000007918 */ /* 0x010fe20000000000 */
.L_x_11:
[----:B------:R-:W4:Y:S01]  /*0910*/  SHFL.IDX PT, R2, R46, RZ, 0x1f ;  /* 0x00001fff2e027589 */ /* 0x000f2200000e0000 */
[----:B------:R-:W-:Y:S01]  /*0920*/  NOP ;  /* 0x0000000000007918 */ /* 0x000fe20000000000 */
[----:B----4-:R-:W-:-:S13]  /*0930*/  ISETP.NE.AND P0, PT, R2, 0x4, PT ;  /* 0x000000040200780c */ /* 0x010fda0003f05270 */
[----:B------:R-:W-:Y:S05]  /*0940*/  @P0 BRA `(.L_x_12) ;  /* 0x00000000004c0947 */ /* 0x000fea0003800000 */
[----:B--23--:R-:W2:Y:S01]  /*0950*/  S2UR UR6, SR_CgaCtaId ;  /* 0x00000000000679c3 */ /* 0x00cea20000008800 */
[----:B------:R-:W-:Y:S01]  /*0960*/  UMOV UR4, 0x1e0 ;  /* 0x000001e000047882 */ /* 0x000fe20000000000 */
[----:B------:R-:W-:Y:S01]  /*0970*/  UMOV UR5, 0x400 ;  /* 0x0000040000057882 */ /* 0x000fe20000000000 */
[----:B------:R-:W-:Y:S01]  /*0980*/  USEL UR4, UR4, 0x1a0, UP3 ;  /* 0x000001a004047887 */ /* 0x000fe20009800000 */
[----:B------:R-:W-:Y:S01]  /*0990*/  UMOV UR8, 0x1 ;  /* 0x0000000100087882 */ /* 0x000fe20000000000 */
[----:B------:R-:W-:Y:S01]  /*09a0*/  ELECT P0, URZ, PT ;  /* 0x0000000000ff782f */ /* 0x000fe20003800000 */
[----:B------:R-:W-:-:S04]  /*09b0*/  UIADD3 UR8, UPT, UPT, -UR8, 0x100000, URZ ;  /* 0x0010000008087890 */ /* 0x000fc8000fffe1ff */
[----:B------:R-:W-:Y:S02]  /*09c0*/  USHF.L.U32 UR9, UR8, 0xb, URZ ;  /* 0x0000000b08097899 */ /* 0x000fe400080006ff */
[----:B------:R-:W-:Y:S02]  /*09d0*/  USHF.L.U32 UR8, UR8, 0x1, URZ ;  /* 0x0000000108087899 */ /* 0x000fe400080006ff */
[----:B--2---:R-:W-:Y:S02]  /*09e0*/  ULEA UR6, UR6, UR5, 0x18 ;  /* 0x0000000506067291 */ /* 0x004fe4000f8ec0ff */
[----:B------:R-:W-:-:S04]  /*09f0*/  UIADD3 UR4, UPT, UPT, -UR4, 0x100000, URZ ;  /* 0x0010000004047890 */ /* 0x000fc8000fffe1ff */
[----:B------:R-:W-:Y:S02]  /*0a00*/  USHF.L.U32 UR5, UR4, 0xb, URZ ;  /* 0x0000000b04057899 */ /* 0x000fe400080006ff */
[----:B------:R-:W-:Y:S01]  /*0a10*/  USHF.L.U32 UR4, UR4, 0x1, URZ ;  /* 0x0000000104047899 */ /* 0x000fe200080006ff */
[----:B------:R-:W2:Y:S03]  /*0a20*/  FENCE.VIEW.ASYNC.S ;  /* 0x00000000000073c6 */ /* 0x000ea60000000000 */
[----:B--2---:R4:W2:Y:S08]  /*0a30*/  SYNCS.EXCH.64 URZ, [UR6+0x80], UR8 ;  /* 0x0000800806ff75b2 */ /* 0x0048b00008000100 */
[----:B------:R4:W3:Y:S01]  /*0a40*/  SYNCS.EXCH.64 URZ, [UR6+0x90], UR4 ;  /* 0x0000900406ff75b2 */ /* 0x0008e20008000100 */
[----:B------:R4:W1:Y:S01]  /*0a50*/  SYNCS.EXCH.64 URZ, [UR6+0x88], UR8 ;  /* 0x0000880806ff75b2 */ /* 0x0008620008000100 */
[----:B------:R4:W1:Y:S02]  /*0a60*/  SYNCS.EXCH.64 URZ, [UR6+0x98], UR4 ;  /* 0x0000980406ff75b2 */ /* 0x0008640008000100 */
[----:B----4-:R-:W-:Y:S01]  /*0a70*/  NOP ;  /* 0x0000000000007918 */ /* 0x010fe20000000000 */
.L_x_12:
[----:B------:R-:W4:Y:S01]  /*0a80*/  SHFL.IDX PT, R2, R46, RZ, 0x1f ;  /* 0x00001fff2e027589 */ /* 0x000f2200000e0000 */
[----:B------:R-:W-:Y:S01]  /*0a90*/  NOP ;  /* 0x0000000000007918 */ /* 0x000fe20000000000 */
[----:B----4-:R-:W-:-:S13]  /*0aa0*/  ISETP.NE.AND P0, PT, R2, 0x5, PT ;  /* 0x000000050200780c */ /* 0x010fda0003f05270 */
[----:B------:R-:W-:Y:S05]  /*0ab0*/  @P0 BRA `(.L_x_13) ;  /* 0x0000000000580947 */ /* 0x000fea0003800000 */
[----:B--23--:R-:W2:Y:S01]  /*0ac0*/  S2UR UR4, SR_CgaCtaId ;  /* 0x00000000000479c3 */ /* 0x00cea20000008800 */
        /* <DEDUP_REMOVED lines=12> */
[----:B--2---:R4:W2:Y:S01]  /*0b90*/  SYNCS.EXCH.64 URZ, [UR4+0xa0], UR8 ;  /* 0x0000a00804ff75b2 */ /* 0x0048a20008000100 */
[----:B------:R4:W3:Y:S01]  /*0ba0*/  SYNCS.EXCH.64 URZ, [UR4+0xc0], UR6 ;  /* 0x0000c00604ff75b2 */ /* 0x0008e20008000100 */
[----:B------:R4:W1:Y:S01]  /*0bb0*/  SYNCS.EXCH.64 URZ, [UR4+0xa8], UR8 ;  /* 0x0000a80804ff75b2 */ /* 0x0008620008000100 */
[----:B------:R4:W1:Y:S01]  /*0bc0*/  SYNCS.EXCH.64 URZ, [UR4+0xc8], UR6 ;  /* 0x0000c80604ff75b2 */ /* 0x0008620008000100 */
[----:B------:R4:W1:Y:S01]  /*0bd0*/  SYNCS.EXCH.64 URZ, [UR4+0xb0], UR8 ;  /* 0x0000b00804ff75b2 */ /* 0x0008620008000100 */
[----:B------:R4:W1:Y:S01]  /*0be0*/  SYNCS.EXCH.64 URZ, [UR4+0xd0], UR6 ;  /* 0x0000d00604ff75b2 */ /* 0x0008620008000100 */
[----:B------:R4:W1:Y:S01]  /*0bf0*/  SYNCS.EXCH.64 URZ, [UR4+0xb8], UR8 ;  /* 0x0000b80804ff75b2 */ /* 0x0008620008000100 */
[----:B------:R4:W1:Y:S02]  /*0c00*/  SYNCS.EXCH.64 URZ, [UR4+0xd8], UR6 ;  /* 0x0000d80604ff75b2 */ /* 0x0008640008000100 */
[----:B----4-:R-:W-:Y:S01]  /*0c10*/  NOP ;  /* 0x0000000000007918 */ /* 0x010fe20000000000 */
.L_x_13:
[----:B------:R-:W4:Y:S01]  /*0c20*/  SHFL.IDX PT, R2, R46, RZ, 0x1f ;  /* 0x00001fff2e027589 */ /* 0x000f2200000e0000 */
[----:B------:R-:W1:Y:S01]  /*0c30*/  S2UR UR54, SR_CgaCtaId ;  /* 0x00000000003679c3 */ /* 0x000e620000008800 */
[----:B------:R-:W-:Y:S01]  /*0c40*/  NOP ;  /* 0x0000000000007918 */ /* 0x000fe20000000000 */
[----:B----4-:R-:W-:-:S13]  /*0c50*/  ISETP.NE.AND P0, PT, R2, 0x3, PT ;  /* 0x000000030200780c */ /* 0x010fda0003f05270 */
[----:B-1----:R-:W-:Y:S05]  /*0c60*/  @P0 BRA `(.L_x_14) ;  /* 0x0000000000340947 */ /* 0x002fea0003800000 */
[----:B--23--:R-:W-:Y:S01]  /*0c70*/  UMOV UR4, 0x400 ;  /* 0x0000040000047882 */ /* 0x00cfe20000000000 */
[----:B------:R-:W-:Y:S01]  /*0c80*/  UMOV UR6, 0x20 ;  /* 0x0000002000067882 */ /* 0x000fe20000000000 */
[----:B------:R-:W-:Y:S02]  /*0c90*/  ULEA UR4, UR54, UR4, 0x18 ;  /* 0x0000000436047291 */ /* 0x000fe4000f8ec0ff */
[----:B------:R-:W-:-:S04]  /*0ca0*/  UIADD3 UR6, UPT, UPT, -UR6, 0x100000, URZ ;  /* 0x0010000006067890 */ /* 0x000fc8000fffe1ff */
[----:B------:R-:W-:Y:S02]  /*0cb0*/  USHF.L.U32 UR7, UR6, 0xb, URZ ;  /* 0x0000000b06077899 */ /* 0x000fe400080006ff */
[----:B------:R-:W-:Y:S01]  /*0cc0*/  USHF.L.U32 UR6, UR6, 0x1, URZ ;  /* 0x0000000106067899 */ /* 0x000fe200080006ff */
[----:B------:R-:W-:Y:S01]  /*0cd0*/  ELECT P0, URZ, PT ;  /* 0x0000000000ff782f */ /* 0x000fe20003800000 */
[----:B------:R-:W1:Y:S10]  /*0ce0*/  FENCE.VIEW.ASYNC.S ;  /* 0x00000000000073c6 */ /* 0x000e740000000000 */
[----:B-1----:R1:W4:Y:S01]  /*0cf0*/  SYNCS.EXCH.64 URZ, [UR4+0xe0], UR6 ;  /* 0x0000e00604ff75b2 */ /* 0x0023220008000100 */
[----:B------:R1:W2:Y:S01]  /*0d00*/  SYNCS.EXCH.64 URZ, [UR4+0xf0], UR6 ;  /* 0x0000f00604ff75b2 */ /* 0x0002a20008000100 */
[----:B------:R1:W3:Y:S01]  /*0d10*/  SYNCS.EXCH.64 URZ, [UR4+0xe8], UR6 ;  /* 0x0000e80604ff75b2 */ /* 0x0002e20008000100 */
[----:B------:R1:W1:Y:S01]  /*0d20*/  SYNCS.EXCH.64 URZ, [UR4+0xf8], UR6 ;  /* 0x0000f80604ff75b2 */ /* 0x0002620008000100 */
[----:B------:R-:W-:Y:S01]  /*0d30*/  NOP ;  /* 0x0000000000007918 */ /* 0x000fe20000000000 */
.L_x_14:
[----:B-123--:R-:W1:Y:S01]  /*0d40*/  LDCU UR4, c[0x0][0x36c] ;  /* 0x00006d80ff0477ac */ /* 0x00ee620008000800 */
[----:B------:R-:W-:Y:S01]  /*0d50*/  ISETP.NE.OR P3, PT, R0, 0x2, !P3 ;  /* 0x000000020000780c */ /* 0x000fe20005f65670 */
[----:B------:R-:W-:Y:S01]  /*0d60*/  NOP ;  /* 0x0000000000007918 */ /* 0x000fe20000000000 */
[----:B------:R-:W-:Y:S01]  /*0d70*/  LOP3.LUT R0, R55, 0x1f, RZ, 0xc0, !PT ;  /* 0x0000001f37007812 */ /* 0x000fe200078ec0ff */
[----:B------:R-:W-:Y:S02]  /*0d80*/  UISETP.NE.AND UP4, UPT, UR18, URZ, UPT ;  /* 0x000000ff1200728c */ /* 0x000fe4000bf85270 */
[----:B-1----:R-:W-:-:S09]  /*0d90*/  UISETP.EQ.U32.AND UP6, UPT, UR4, 0x1, UPT ;  /* 0x000000010400788c */ /* 0x002fd2000bfc2070 */
[----:B------:R-:W-:Y:S05]  /*0da0*/  BRA.U !UP6, `(.L_x_15) ;  /* 0x000000010e087547 */ /* 0x000fea000b800000 */
[----:B----4-:R-:W-:Y:S01]  /*0db0*/  UCGABAR_ARV ;  /* 0x00000000000079c7 */ /* 0x010fe20008000000 */
[----:B------:R-:W-:Y:S05]  /*0dc0*/  BRA `(.L_x_16) ;  /* 0x0000000000047947 */ /* 0x000fea0003800000 */
.L_x_15:
[----:B----4-:R-:W-:Y:S01]  /*0dd0*/  NOP ;  /* 0x0000000000007918 */ /* 0x010fe20000000000 */
.L_x_16:
[----:B------:R-:W1:Y:S01]  /*0de0*/  S2UR UR26, SR_CTAID.X ;  /* 0x00000000001a79c3 */ /* 0x000e620000002500 */
[----:B------:R-:W-:-:S05]  /*0df0*/  CS2R.32 R48, SR_CgaSize ;  /* 0x0000000000307805 */ /* 0x000fca0000008a00 */
[----:B------:R-:W-:-:S05]  /*0e00*/  IMAD R48, R48, -0xa0, RZ ;  /* 0xffffff6030307824 */ /* 0x000fca00078e02ff */
[----:B------:R-:W-:-:S14]  /*0e10*/  R2UR UR5, R48 ;  /* 0x00000000300572ca */ /* 0x000fdc00000e0000 */
[----:B------:R-:W2:Y:S01]  /*0e20*/  LDCU UR5, c[0x0][UR5+0x2b0] ;  /* 0x00005600050577ac */ /* 0x000ea20008000800 */
[----:B------:R-:W-:-:S05]  /*0e30*/  CS2R.32 R48, SR_CgaSize ;  /* 0x0000000000307805 */ /* 0x000fca0000008a00 */
[----:B------:R-:W-:-:S05]  /*0e40*/  IMAD R48, R48, -0xa0, RZ ;  /* 0xffffff6030307824 */ /* 0x000fca00078e02ff */
[----:B------:R-:W-:-:S14]  /*0e50*/  R2UR UR4, R48 ;  /* 0x00000000300472ca */ /* 0x000fdc00000e0000 */
[----:B------:R-:W3:Y:S01]  /*0e60*/  LDCU UR4, c[0x0][UR4+0x2b4] ;  /* 0x00005680040477ac */ /* 0x000ee20008000800 */
[----:B------:R-:W4:Y:S01]  /*0e70*/  S2UR UR30, SR_CTAID.Y ;  /* 0x00000000001e79c3 */ /* 0x000f220000002600 */
[----:B------:R-:W-:-:S05]  /*0e80*/  CS2R.32 R48, SR_CgaSize ;  /* 0x0000000000307805 */ /* 0x000fca0000008a00 */
[----:B------:R-:W-:-:S05]  /*0e90*/  IMAD R48, R48, -0xa0, RZ ;  /* 0xffffff6030307824 */ /* 0x000fca00078e02ff */
[----:B------:R-:W-:-:S14]  /*0ea0*/  R2UR UR6, R48 ;  /* 0x00000000300672ca */ /* 0x000fdc00000e0000 */
[----:B------:R-:W3:Y:S01]  /*0eb0*/  LDCU UR6, c[0x0][UR6+0x2a0] ;  /* 0x00005400060677ac */ /* 0x000ee20008000800 */
[----:B------:R-:W-:-:S05]  /*0ec0*/  CS2R.32 R48, SR_CgaSize ;  /* 0x0000000000307805 */ /* 0x000fca0000008a00 */
[----:B------:R-:W-:-:S05]  /*0ed0*/  IMAD R48, R48, -0xa0, RZ ;  /* 0xffffff6030307824 */ /* 0x000fca00078e02ff */
[----:B------:R-:W-:-:S14]  /*0ee0*/  R2UR UR7, R48 ;  /* 0x00000000300772ca */ /* 0x000fdc00000e0000 */
[----:B------:R-:W3:Y:S01]  /*0ef0*/  LDCU UR7, c[0x0][UR7+0x2a4] ;  /* 0x00005480070777ac */ /* 0x000ee20008000800 */
[----:B------:R-:W-:Y:S01]  /*0f00*/  USHF.L.U32 UR24, UR54, 0xa, URZ ;  /* 0x0000000a36187899 */ /* 0x000fe200080006ff */
[----:B------:R-:W3:Y:S01]  /*0f10*/  LDCU UR19, c[0x0][0xb24] ;  /* 0x00016480ff1377ac */ /* 0x000ee20008000800 */
[----:B------:R-:W3:Y:S01]  /*0f20*/  LDCU UR42, c[0x0][0xb24] ;  /* 0x00016480ff2a77ac */ /* 0x000ee20008000800 */
[----:B-1----:R-:W-:Y:S01]  /*0f30*/  I2FP.F32.U32 R3, UR26 ;  /* 0x0000001a00037c45 */ /* 0x002fe20008201000 */
[----:B------:R-:W1:Y:S04]  /*0f40*/  LDCU UR22, c[0x0][0xb30] ;  /* 0x00016600ff1677ac */ /* 0x000e680008000800 */
[----:B--2---:R-:W-:Y:S01]  /*0f50*/  FMUL R3, R3, UR5 ;  /* 0x0000000503037c20 */ /* 0x004fe20008400000 */
[----:B------:R-:W-:Y:S01]  /*0f60*/  ULOP3.LUT UR24, UR24, 0x400, URZ, 0xc0, !UPT ;  /* 0x0000040018187892 */ /* 0x000fe2000f8ec0ff */
[----:B----4-:R-:W-:-:S04]  /*0f70*/  I2FP.F32.U32 R2, UR30 ;  /* 0x0000001e00027c45 */ /* 0x010fc80008201000 */
[----:B------:R-:W2:Y:S01]  /*0f80*/  F2I.U32.TRUNC.NTZ R3, R3 ;  /* 0x0000000300037305 */ /* 0x000ea2000020f000 */
[----:B---3--:R-:W-:-:S07]  /*0f90*/  FMUL R2, R2, UR4 ;  /* 0x0000000402027c20 */ /* 0x008fce0008400000 */
[----:B------:R-:W3:Y:S01]  /*0fa0*/  F2I.U32.TRUNC.NTZ R2, R2 ;  /* 0x0000000200027305 */ /* 0x000ee2000020f000 */
[----:B--2---:R-:W-:Y:S02]  /*0fb0*/  R2UR UR5, R3 ;  /* 0x00000000030572ca */ /* 0x004fe400000e0000 */
[----:B---3--:R-:W-:Y:S02]  /*0fc0*/  R2UR UR4, R2 ;  /* 0x00000000020472ca */ /* 0x008fe400000e0000 */
[----:B------:R-:W-:-:S09]  /*0fd0*/  PRMT R2, RZ, 0x7610, R2 ;  /* 0x00007610ff027816 */ /* 0x000fd20000000002 */
[----:B------:R-:W-:-:S04]  /*0fe0*/  UIADD3 UR5, UPT, UPT, -UR5, URZ, URZ ;  /* 0x000000ff05057290 */ /* 0x000fc8000fffe1ff */
[----:B------:R-:W-:Y:S02]  /*0ff0*/  UIMAD UR5, UR6, UR5, UR26 ;  /* 0x00000005060572a4 */ /* 0x000fe4000f8e021a */
[----:B------:R-:W-:-:S04]  /*1000*/  UIADD3 UR4, UPT, UPT, -UR4, URZ, URZ ;  /* 0x000000ff04047290 */ /* 0x000fc8000fffe1ff */
[----:B------:R-:W-:Y:S01]  /*1010*/  IMAD.U32 R48, RZ, RZ, UR5 ;  /* 0x00000005ff307e24 */ /* 0x000fe2000f8e00ff */
[----:B------:R-:W-:-:S06]  /*1020*/  UIMAD UR4, UR7, UR4, UR30 ;  /* 0x00000004070472a4 */ /* 0x000fcc000f8e021e */
[----:B------:R-:W-:Y:S01]  /*1030*/  IMAD.U32 R47, RZ, RZ, UR4 ;  /* 0x00000004ff2f7e24 */ /* 0x000fe2000f8e00ff */
[----:B-1----:R-:W-:Y:S06]  /*1040*/  BRA.U UP4, `(.L_x_17) ;  /* 0x00000001042c7547 */ /* 0x002fec000b800000 */
[----:B------:R-:W-:Y:S02]  /*1050*/  R2UR UR4, R47 ;  /* 0x000000002f0472ca */ /* 0x000fe400000e0000 */
[----:B------:R-:W-:-:S11]  /*1060*/  R2UR UR6, R48 ;  /* 0x00000000300672ca */ /* 0x000fd600000e0000 */
[----:B------:R-:W-:-:S04]  /*1070*/  UISETP.NE.AND UP0, UPT, UR4, URZ, UPT ;  /* 0x000000ff0400728c */ /* 0x000fc8000bf05270 */
[----:B------:R-:W-:-:S04]  /*1080*/  UISETP.EQ.OR UP0, UPT, UR6, URZ, !UP0 ;  /* 0x000000ff0600728c */ /* 0x000fc8000c702670 */
[----:B------:R-:W-:Y:S02]  /*1090*/  USEL UR5, URZ, 0x1, !UP0 ;  /* 0x00000001ff057887 */ /* 0x000fe4000c000000 */
[----:B------:R-:W-:-:S04]  /*10a0*/  UISETP.NE.AND UP0, UPT, UR4, URZ, UPT ;  /* 0x000000ff0400728c */ /* 0x000fc8000bf05270 */
[----:B------:R-:W-:Y:S02]  /*10b0*/  USEL UR4, URZ, 0x2, UP0 ;  /* 0x00000002ff047887 */ /* 0x000fe40008000000 */
[----:B------:R-:W-:-:S04]  /*10c0*/  UISETP.NE.AND UP0, UPT, UR6, 0x1, UPT ;  /* 0x000000010600788c */ /* 0x000fc8000bf05270 */
[----:B------:R-:W-:-:S04]  /*10d0*/  USEL UR4, UR4, 0x2, UP0 ;  /* 0x0000000204047887 */ /* 0x000fc80008000000 */
[----:B------:R-:W-:-:S06]  /*10e0*/  UIADD3 UR4, UPT, UPT, UR5, UR4, URZ ;  /* 0x0000000405047290 */ /* 0x000fcc000fffe0ff */
[----:B------:R-:W-:-:S07]  /*10f0*/  IMAD.U32 R2, RZ, RZ, UR4 ;  /* 0x00000004ff027e24 */ /* 0x000fce000f8e00ff */
.L_x_17:
[----:B------:R-:W1:Y:S01]  /*1100*/  S2UR UR36, SR_CTAID.Z ;  /* 0x00000000002479c3 */ /* 0x000e620000002700 */
[----:B------:R-:W-:-:S09]  /*1110*/  UISETP.GE.AND UP0, UPT, UR19, 0x1, UPT ;  /* 0x000000011300788c */ /* 0x000fd2000bf06270 */
[----:B------:R-:W-:Y:S05]  /*1120*/  BRA.U !UP0, `(.L_x_18) ;  /* 0x0000000108d07547 */ /* 0x000fea000b800000 */
[----:B------:R-:W2:Y:S01]  /*1130*/  LDCU UR20, c[0x0][0xb0c] ;  /* 0x00016180ff1477ac */ /* 0x000ea20008000800 */
[----:B------:R-:W3:Y:S01]  /*1140*/  LDCU.128 UR12, c[0x0][0xb10] ;  /* 0x00016200ff0c77ac */ /* 0x000ee20008000c00 */
[----:B------:R-:W4:Y:S01]  /*1150*/  LDCU UR6, c[0x0][0x370] ;  /* 0x00006e00ff0677ac */ /* 0x000f220008000800 */
[----:B------:R-:W1:Y:S01]  /*1160*/  LDCU UR7, c[0x0][0x374] ;  /* 0x00006e80ff0777ac */ /* 0x000e620008000800 */
[----:B------:R-:W1:Y:S01]  /*1170*/  LDCU UR21, c[0x0][0xb20] ;  /* 0x00016400ff1577ac */ /* 0x000e620008000800 */
[----:B--2---:R-:W-:Y:S02]  /*1180*/  UISETP.NE.AND UP0, UPT, UR20, 0x1, UPT ;  /* 0x000000011400788c */ /* 0x004fe4000bf05270 */
[----:B---3--:R-:W-:Y:S01]  /*1190*/  UIMAD.WIDE.U32 UR4, UR26, UR12, URZ ;  /* 0x0000000c1a0472a5 */ /* 0x008fe2000f8e00ff */
[----:B------:R-:W2:Y:S01]  /*11a0*/  LDCU.64 UR8, c[0x0][0xb28] ;  /* 0x00016500ff0877ac */ /* 0x000ea20008000a00 */
[----:B----4-:R-:W-:Y:S02]  /*11b0*/  UIMAD.WIDE.U32 UR10, UR6, UR12, URZ ;  /* 0x0000000c060a72a5 */ /* 0x010fe4000f8e00ff */
[----:B------:R-:W-:-:S02]  /*11c0*/  USHF.R.U32.HI UR5, URZ, UR13, UR5 ;  /* 0x0000000dff057299 */ /* 0x000fc40008011605 */
[----:B------:R-:W-:Y:S02]  /*11d0*/  UISETP.NE.AND UP2, UPT, UR19, 0x1, UPT ;  /* 0x000000011300788c */ /* 0x000fe4000bf45270 */
[----:B------:R-:W-:Y:S01]  /*11e0*/  USEL UR5, UR26, UR5, !UP0 ;  /* 0x000000051a057287 */ /* 0x000fe2000c000000 */
[----:B------:R-:W-:Y:S01]  /*11f0*/  UMOV UR10, UR11 ;  /* 0x0000000b000a7c82 */ /* 0x000fe20008000000 */
[----:B------:R-:W-:Y:S02]  /*1200*/  UIMAD.WIDE.U32 UR16, UR30, UR15, URZ ;  /* 0x0000000f1e1072a5 */ /* 0x000fe4000f8e00ff */
[----:B------:R-:W-:Y:S02]  /*1210*/  @UP0 USHF.R.U32.HI UR6, URZ, UR13, UR10 ;  /* 0x0000000dff060299 */ /* 0x000fe4000801160a */
[----:B------:R-:W-:Y:S02]  /*1220*/  UISETP.NE.AND UP0, UPT, UR14, 0x1, UPT ;  /* 0x000000010e00788c */ /* 0x000fe4000bf05270 */
[----:B-1----:R-:W-:-:S02]  /*1230*/  UIMAD.WIDE.U32 UR10, UR7, UR15, URZ ;  /* 0x0000000f070a72a5 */ /* 0x002fc4000f8e00ff */
[----:B--2---:R-:W-:Y:S01]  /*1240*/  UIMAD.WIDE.U32 UR12, UR6, UR8, URZ ;  /* 0x00000008060c72a5 */ /* 0x004fe2000f8e00ff */
[----:B------:R-:W-:Y:S02]  /*1250*/  UMOV UR4, UR17 ;  /* 0x0000001100047c82 */ /* 0x000fe40008000000 */
[----:B------:R-:W-:Y:S02]  /*1260*/  USHF.R.U32.HI UR4, URZ, UR21, UR4 ;  /* 0x00000015ff047299 */ /* 0x000fe40008011604 */
[----:B------:R-:W-:Y:S02]  /*1270*/  UMOV UR10, UR11 ;  /* 0x0000000b000a7c82 */ /* 0x000fe40008000000 */
[----:B------:R-:W-:Y:S01]  /*1280*/  UMOV UR12, UR13 ;  /* 0x0000000d000c7c82 */ /* 0x000fe20008000000 */
[----:B------:R-:W-:Y:S02]  /*1290*/  @UP0 USHF.R.U32.HI UR7, URZ, UR21, UR10 ;  /* 0x00000015ff070299 */ /* 0x000fe4000801160a */
[----:B------:R-:W-:-:S02]  /*12a0*/  USEL UR4, UR30, UR4, !UP0 ;  /* 0x000000041e047287 */ /* 0x000fc4000c000000 */
[----:B------:R-:W-:Y:S02]  /*12b0*/  UIMAD.WIDE.U32 UR10, UR7, UR8, URZ ;  /* 0x00000008070a72a5 */ /* 0x000fe4000f8e00ff */
[----:B------:R-:W-:Y:S02]  /*12c0*/  @UP2 USHF.R.U32.HI UR6, URZ, UR9, UR12 ;  /* 0x00000009ff062299 */ /* 0x000fe4000801160c */
[----:B------:R-:W-:-:S03]  /*12d0*/  UIMAD.WIDE.U32 UR12, UR4, UR8, URZ ;  /* 0x00000008040c72a5 */ /* 0x000fc6000f8e00ff */
[----:B------:R-:W-:Y:S02]  /*12e0*/  UMOV UR10, UR11 ;  /* 0x0000000b000a7c82 */ /* 0x000fe40008000000 */
[----:B------:R-:W-:Y:S02]  /*12f0*/  @UP2 USHF.R.U32.HI UR7, URZ, UR9, UR10 ;  /* 0x00000009ff072299 */ /* 0x000fe4000801160a */
[----:B------:R-:W-:Y:S02]  /*1300*/  UIMAD UR10, UR6, UR19, URZ ;  /* 0x00000013060a72a4 */ /* 0x000fe4000f8e02ff */
[----:B------:R-:W-:-:S04]  /*1310*/  UIMAD UR7, UR7, UR19, URZ ;  /* 0x00000013070772a4 */ /* 0x000fc8000f8e02ff */
[----:B------:R-:W-:-:S03]  /*1320*/  UISETP.GE.AND UP0, UPT, UR4, UR7, UPT ;  /* 0x000000070400728c */ /* 0x000fc6000bf06270 */
[----:B------:R-:W-:Y:S01]  /*1330*/  UMOV UR7, UR13 ;  /* 0x0000000d00077c82 */ /* 0x000fe20008000000 */
[----:B------:R-:W-:Y:S02]  /*1340*/  UISETP.GE.OR UP0, UPT, UR5, UR10, UP0 ;  /* 0x0000000a0500728c */ /* 0x000fe40008706670 */
[----:B------:R-:W-:Y:S02]  /*1350*/  UIMAD.WIDE.U32 UR10, UR5, UR8, URZ ;  /* 0x00000008050a72a5 */ /* 0x000fe4000f8e00ff */
[----:B------:R-:W-:Y:S02]  /*1360*/  USHF.R.U32.HI UR7, URZ, UR9, UR7 ;  /* 0x00000009ff077299 */ /* 0x000fe40008011607 */
[----:B------:R-:W-:Y:S02]  /*1370*/  UIADD3 UR10, UPT, UPT, -UR4, URZ, URZ ;  /* 0x000000ff040a7290 */ /* 0x000fe4000fffe1ff */
[----:B------:R-:W-:Y:S02]  /*1380*/  USEL UR7, UR4, UR7, !UP2 ;  /* 0x0000000704077287 */ /* 0x000fe4000d000000 */
[----:B------:R-:W-:Y:S01]  /*1390*/  UIMAD UR10, UR14, UR10, UR30 ;  /* 0x0000000a0e0a72a4 */ /* 0x000fe2000f8e021e */
[----:B------:R-:W-:Y:S01]  /*13a0*/  @!UP0 UMOV UR8, UR11 ;  /* 0x0000000b00088c82 */ /* 0x000fe20008000000 */
[----:B------:R-:W-:-:S02]  /*13b0*/  UIADD3 UR11, UPT, UPT, -UR5, URZ, URZ ;  /* 0x000000ff050b7290 */ /* 0x000fc4000fffe1ff */
[----:B------:R-:W-:Y:S02]  /*13c0*/  @!UP0 USHF.R.U32.HI UR8, URZ, UR9, UR8 ;  /* 0x00000009ff088299 */ /* 0x000fe40008011608 */
[----:B------:R-:W-:Y:S02]  /*13d0*/  UIADD3 UR9, UPT, UPT, -UR7, URZ, URZ ;  /* 0x000000ff07097290 */ /* 0x000fe4000fffe1ff */
[----:B------:R-:W-:Y:S02]  /*13e0*/  @!UP0 USEL UR8, UR5, UR8, !UP2 ;  /* 0x0000000805088287 */ /* 0x000fe4000d000000 */
[----:B------:R-:W-:Y:S02]  /*13f0*/  UIMAD UR9, UR19, UR9, UR4 ;  /* 0x00000009130972a4 */ /* 0x000fe4000f8e0204 */
[----:B------:R-:W-:Y:S02]  /*1400*/  @!UP0 UIADD3 UR7, UPT, UPT, UR7, -UR8, URZ ;  /* 0x8000000807078290 */ /* 0x000fe4000fffe0ff */
[----:B------:R-:W-:-:S02]  /*1410*/  @!UP0 UIMAD UR6, UR9, UR6, UR8 ;  /* 0x00000006090682a4 */ /* 0x000fc4000f8e0208 */
[----:B------:R-:W-:Y:S02]  /*1420*/  @!UP0 UIMAD UR4, UR7, UR19, UR5 ;  /* 0x00000013070482a4 */ /* 0x000fe4000f8e0205 */
[----:B------:R-:W-:Y:S02]  /*1430*/  UIMAD UR26, UR20, UR11, UR26 ;  /* 0x0000000b141a72a4 */ /* 0x000fe4000f8e021a */
[----:B------:R-:W-:Y:S01]  /*1440*/  UIMAD UR30, UR4, UR14, UR10 ;  /* 0x0000000e041e72a4 */ /* 0x000fe2000f8e020a */
[----:B------:R-:W-:Y:S02]  /*1450*/  @!UP0 UMOV UR5, UR6 ;  /* 0x0000000600058c82 */ /* 0x000fe40008000000 */
[----:B------:R-:W-:-:S12]  /*1460*/  UIMAD UR26, UR5, UR20, UR26 ;  /* 0x00000014051a72a4 */ /* 0x000fd8000f8e021a */
.L_x_18:
[----:B------:R-:W-:-:S09]  /*1470*/  UISETP.NE.AND UP0, UPT, UR22, 0x1, UPT ;  /* 0x000000011600788c */ /* 0x000fd2000bf05270 */
[----:B------:R-:W-:Y:S05]  /*1480*/  BRA.U UP0, `(.L_x_19) ;  /* 0x0000000100407547 */ /* 0x000fea000b800000 */
[----:B------:R-:W2:Y:S01]  /*1490*/  LDCU.128 UR8, c[0x0][0xb10] ;  /* 0x00016200ff0877ac */ /* 0x000ea20008000c00 */
[----:B------:R-:W3:Y:S01]  /*14a0*/  LDCU UR12, c[0x0][0xb0c] ;  /* 0x00016180ff0c77ac */ /* 0x000ee20008000800 */
[----:B------:R-:W4:Y:S01]  /*14b0*/  LDCU UR13, c[0x0][0xb20] ;  /* 0x00016400ff0d77ac */ /* 0x000f220008000800 */
[----:B--2---:R-:W-:Y:S02]  /*14c0*/  UIMAD.WIDE.U32 UR4, UR26, UR8, URZ ;  /* 0x000000081a0472a5 */ /* 0x004fe4000f8e00ff */
[----:B------:R-:W-:Y:S02]  /*14d0*/  UIMAD.WIDE.U32 UR6, UR30, UR11, URZ ;  /* 0x0000000b1e0672a5 */ /* 0x000fe4000f8e00ff */
[----:B---3--:R-:W-:Y:S02]  /*14e0*/  UISETP.NE.AND UP0, UPT, UR12, 0x1, UPT ;  /* 0x000000010c00788c */ /* 0x008fe4000bf05270 */
[----:B------:R-:W-:-:S03]  /*14f0*/  USHF.R.U32.HI UR5, URZ, UR9, UR5 ;  /* 0x00000009ff057299 */ /* 0x000fc60008011605 */
[----:B------:R-:W-:Y:S01]  /*1500*/  UMOV UR4, UR7 ;  /* 0x0000000700047c82 */ /* 0x000fe20008000000 */
[----:B------:R-:W-:Y:S02]  /*1510*/  USEL UR5, UR26, UR5, !UP0 ;  /* 0x000000051a057287 */ /* 0x000fe4000c000000 */
[----:B------:R-:W-:Y:S02]  /*1520*/  UISETP.NE.AND UP0, UPT, UR10, 0x1, UPT ;  /* 0x000000010a00788c */ /* 0x000fe4000bf05270 */
[----:B----4-:R-:W-:-:S04]  /*1530*/  USHF.R.U32.HI UR4, URZ, UR13, UR4 ;  /* 0x0000000dff047299 */ /* 0x010fc80008011604 */
[----:B------:R-:W-:-:S04]  /*1540*/  USEL UR4, UR30, UR4, !UP0 ;  /* 0x000000041e047287 */ /* 0x000fc8000c000000 */
[----:B------:R-:W-:Y:S02]  /*1550*/  UIADD3 UR6, UPT, UPT, UR5, -UR4, URZ ;  /* 0x8000000405067290 */ /* 0x000fe4000fffe0ff */
[----:B------:R-:W-:Y:S02]  /*1560*/  UIADD3 UR4, UPT, UPT, -UR5, UR4, URZ ;  /* 0x0000000405047290 */ /* 0x000fe4000fffe1ff */
[----:B------:R-:W-:Y:S02]  /*1570*/  UIMAD UR30, UR6, UR10, UR30 ;  /* 0x0000000a061e72a4 */ /* 0x000fe4000f8e021e */
[----:B------:R-:W-:-:S12]  /*1580*/  UIMAD UR26, UR4, UR12, UR26 ;  /* 0x0000000c041a72a4 */ /* 0x000fd8000f8e021a */
.L_x_19:
[----:B------:R-:W-:Y:S01]  /*1590*/  UISETP.NE.AND UP0, UPT, UR18, 0x2, UPT ;  /* 0x000000021200788c */ /* 0x000fe2000bf05270 */
[----:B------:R-:W-:Y:S09]  /*15a0*/  BRA.U !UP6, `(.L_x_20) ;  /* 0x000000010e0c7547 */ /* 0x000ff2000b800000 */
[----:B------:R-:W-:Y:S01]  /*15b0*/  UCGABAR_WAIT ;  /* 0x0000000000007dc7 */ /* 0x000fe20008000000 */
[----:B------:R-:W-:Y:S01]  /*15c0*/  CCTL.IVALL ;  /* 0x00000000ff00798f */ /* 0x000fe20002000000 */
[----:B------:R-:W-:Y:S05]  /*15d0*/  BRA `(.L_x_21) ;  /* 0x0000000000047947 */ /* 0x000fea0003800000 */
.L_x_20:
[----:B------:R-:W-:Y:S06]  /*15e0*/  BAR.SYNC.DEFER_BLOCKING 0x0 ;  /* 0x0000000000007b1d */ /* 0x000fec0000010000 */
.L_x_21:
[----:B------:R-:W-:Y:S05]  /*15f0*/  BRA.U UP0, `(.L_x_22) ;  /* 0x0000001100d07547 */ /* 0x000fea000b800000 */
[----:B------:R-:W2:Y:S01]  /*1600*/  LDCU UR6, c[0x0][0x38c] ;  /* 0x00007180ff0677ac */ /* 0x000ea20008000800 */
[----:B------:R-:W-:Y:S01]  /*1610*/  PLOP3.LUT P1, PT, PT, PT, UP3, 0x80, 0x8 ;  /* 0x000000000008781c */ /* 0x000fe20003f2f038 */
[----:B------:R-:W-:Y:S01]  /*1620*/  IMAD.MOV.U32 R12, RZ, RZ, 0x1 ;  /* 0x00000001ff0c7424 */ /* 0x000fe200078e00ff */
[----:B------:R-:W-:Y:S01]  /*1630*/  ISETP.EQ.OR P2, PT, R0, RZ, P3 ;  /* 0x000000ff0000720c */ /* 0x000fe20001f42670 */
[----:B------:R-:W-:Y:S01]  /*1640*/  UISETP.NE.AND UP1, UPT, UR18, URZ, UPT ;  /* 0x000000ff1200728c */ /* 0x000fe2000bf25270 */
[----:B------:R-:W-:Y:S01]  /*1650*/  PLOP3.LUT P1, PT, P1, PT, PT, 0x8, 0x80 ;  /* 0x000000000080781c */ /* 0x000fe20000f2e170 */
[----:B------:R-:W-:Y:S01]  /*1660*/  USEL UR25, URZ, 0x1, UP5 ;  /* 0x00000001ff197887 */ /* 0x000fe2000a800000 */
[----:B------:R-:W-:Y:S01]  /*1670*/  CS2R R10, SRZ ;  /* 0x00000000000a7805 */ /* 0x000fe2000001ff00 */
[----:B------:R-:W-:Y:S01]  /*1680*/  IMAD.MOV.U32 R9, RZ, RZ, RZ ;  /* 0x000000ffff097224 */ /* 0x000fe200078e00ff */
[----:B------:R-:W3:Y:S01]  /*1690*/  LDCU UR39, c[0x0][0x370] ;  /* 0x00006e00ff2777ac */ /* 0x000ee20008000800 */
[----:B------:R-:W-:Y:S01]  /*16a0*/  IMAD.MOV.U32 R8, RZ, RZ, 0x1 ;  /* 0x00000001ff087424 */ /* 0x000fe200078e00ff */
[----:B------:R-:W4:Y:S01]  /*16b0*/  LDCU.64 UR28, c[0x0][0x348] ;  /* 0x00006900ff1c77ac */ /* 0x000f220008000a00 */
[----:B------:R-:W-:-:S02]  /*16c0*/  USHF.R.U32.HI UR44, URZ, 0x5, UR24 ;  /* 0x00000005ff2c7899 */ /* 0x000fc40008011618 */
[----:B--2---:R-:W-:Y:S02]  /*16d0*/  UIADD3 UR5, UPT, UPT, UR6, 0x1f, URZ ;  /* 0x0000001f06057890 */ /* 0x004fe4000fffe0ff */
[----:B------:R-:W-:Y:S02]  /*16e0*/  UIADD3 UR45, UPT, UPT, UR6, 0x3e, URZ ;  /* 0x0000003e062d7890 */ /* 0x000fe4000fffe0ff */
[----:B------:R-:W-:Y:S01]  /*16f0*/  USHF.R.S32.HI UR4, URZ, 0x1f, UR5 ;  /* 0x0000001fff047899 */ /* 0x000fe20008011405 */
[----:B------:R-:W2:Y:S03]  /*1700*/  LDCU UR38, c[0x0][0x374] ;  /* 0x00006e80ff2677ac */ /* 0x000ea60008000800 */
[----:B------:R-:W-:Y:S02]  /*1710*/  ULEA.HI UR4, UR4, UR5, URZ, 0x5 ;  /* 0x0000000504047291 */ /* 0x000fe4000f8f28ff */
[----:B------:R-:W-:-:S02]  /*1720*/  USEL UR25, UR25, 0x2, UP1 ;  /* 0x0000000219197887 */ /* 0x000fc40008800000 */
[----:B------:R-:W-:Y:S02]  /*1730*/  USHF.R.S32.HI UR41, URZ, 0x5, UR4 ;  /* 0x00000005ff297899 */ /* 0x000fe40008011404 */
[----:B------:R-:W-:Y:S02]  /*1740*/  UIADD3 UR4, UPT, UPT, UR6, -0x1, URZ ;  /* 0xffffffff06047890 */ /* 0x000fe4000fffe0ff */
[----:B------:R-:W-:Y:S02]  /*1750*/  UISETP.LT.U32.AND UP0, UPT, UR41, 0x4, UPT ;  /* 0x000000042900788c */ /* 0x000fe4000bf01070 */
[----:B------:R-:W-:Y:S02]  /*1760*/  UISETP.GE.U32.AND UP2, UPT, UR4, -0x3f, UPT ;  /* 0xffffffc10400788c */ /* 0x000fe4000bf46070 */
[----:B------:R-:W-:Y:S01]  /*1770*/  USEL UR40, UR41, 0x4, UP0 ;  /* 0x0000000429287887 */ /* 0x000fe20008000000 */
[----:B------:R-:W-:-:S03]  /*1780*/  UMOV UR5, URZ ;  /* 0x000000ff00057c82 */ /* 0x000fc60008000000 */
[----:B------:R-:W-:Y:S02]  /*1790*/  UIADD3 UR21, UPT, UPT, UR40, -0x1, URZ ;  /* 0xffffffff28157890 */ /* 0x000fe4000fffe0ff */
[----:B------:R-:W-:-:S03]  /*17a0*/  UIADD3 UR43, UPT, UPT, UR41, -UR40, URZ ;  /* 0x80000028292b7290 */ /* 0x000fc6000fffe0ff */
[----:B------:R-:W-:-:S04]  /*17b0*/  @UP2 UIADD3 UR21, UPT, UPT, UR40, URZ, URZ ;  /* 0x000000ff28152290 */ /* 0x000fc8000fffe0ff */
[----:B--234-:R-:W-:-:S12]  /*17c0*/  UIADD3 UR21, UPT, UPT, UR21, 0x1, URZ ;  /* 0x0000000115157890 */ /* 0x01cfd8000fffe0ff */
.L_x_42:
[----:B------:R-:W-:Y:S01]  /*17d0*/  UISETP.NE.AND UP0, UPT, UR54, URZ, UPT ;  /* 0x000000ff3600728c */ /* 0x000fe2000bf05270 */
[----:B------:R-:W2:Y:S08]  /*17e0*/  S2UR UR54, SR_CgaCtaId ;  /* 0x00000000003679c3 */ /* 0x000eb00000008800 */
[----:B------:R-:W-:Y:S05]  /*17f0*/  BRA.U UP0, `(.L_x_23) ;  /* 0x0000000100347547 */ /* 0x000fea000b800000 */
[----:B------:R-:W3:Y:S01]  /*1800*/  S2R R0, SR_CgaCtaId ;  /* 0x0000000000007919 */ /* 0x000ee20000008800 */
[----:B------:R-:W-:-:S04]  /*1810*/  MOV R2, 0x400 ;  /* 0x0000040000027802 */ /* 0x000fc80000000f00 */
[----:B---3--:R-:W-:Y:S02]  /*1820*/  LEA R0, R0, R2, 0x18 ;  /* 0x0000000200007211 */ /* 0x008fe400078ec0ff */
[----:B------:R-:W-:-:S03]  /*1830*/  SHF.L.U32 R2, R8, 0x1f, RZ ;  /* 0x0000001f08027819 */ /* 0x000fc600000006ff */
[----:B------:R-:W-:-:S04]  /*1840*/  IMAD R0, R9, 0x8, R0 ;  /* 0x0000000809007824 */ /* 0x000fc800078e0200 */
[----:B------:R-:W3:Y:S02]  /*1850*/  SYNCS.PHASECHK.TRANS64.TRYWAIT P0, [R0+URZ+0xf0], R2 ;  /* 0x0000f002000075a7 */ /* 0x000ee400080011ff */
[----:B---3--:R-:W-:Y:S05]  /*1860*/  @!P0 BRA `(.L_x_24) ;  /* 0x0000005c001c8947 */ /* 0x008fea0003800000 */
.L_x_122:
[----:B------:R-:W-:Y:S01]  /*1870*/  VIADD R9, R9, 0x1 ;  /* 0x0000000109097836 */ /* 0x000fe20000000000 */
[----:B------:R3:W-:Y:S04]  /*1880*/  SYNCS.ARRIVE.TRANS64.A1T0 RZ, [R0+URZ+0xe0], RZ ;  /* 0x0000e0ff00ff79a7 */ /* 0x0007e800081000ff */
[----:B------:R-:W-:-:S04]  /*1890*/  ISETP.NE.AND P0, PT, R9, 0x2, PT ;  /* 0x000000020900780c */ /* 0x000fc80003f05270 */
[----:B------:R-:W-:Y:S02]  /*18a0*/  SEL R9, R9, RZ, P0 ;  /* 0x000000ff09097207 */ /* 0x000fe40000000000 */
[----:B---3--:R-:W-:-:S04]  /*18b0*/  SEL R0, RZ, 0x1, P0 ;  /* 0x00000001ff007807 */ /* 0x008fc80000000000 */
[----:B------:R-:W-:-:S07]  /*18c0*/  LOP3.LUT R8, R8, R0, RZ, 0x3c, !PT ;  /* 0x0000000008087212 */ /* 0x000fce00078e3cff */
.L_x_23:
[----:B------:R-:W-:Y:S01]  /*18d0*/  UMOV UR6, 0x400 ;  /* 0x0000040000067882 */ /* 0x000fe20000000000 */
[----:B------:R-:W-:Y:S01]  /*18e0*/  SHF.L.U32 R0, R12, 0x1f, RZ ;  /* 0x0000001f0c007819 */ /* 0x000fe200000006ff */
[----:B--2---:R-:W-:Y:S02]  /*18f0*/  ULEA UR6, UR54, UR6, 0x18 ;  /* 0x0000000636067291 */ /* 0x004fe4000f8ec0ff */
[----:B------:R-:W-:Y:S02]  /*1900*/  UISETP.GE.U32.AND UP0, UPT, UR45, 0x3f, UPT ;  /* 0x0000003f2d00788c */ /* 0x000fe4000bf06070 */
[----:B------:R-:W-:Y:S02]  /*1910*/  ULEA UR4, UR5, UR6, 0x3 ;  /* 0x0000000605047291 */ /* 0x000fe4000f8e18ff */
[----:B------:R-:W-:Y:S02]  /*1920*/  USHF.L.U32 UR35, UR26, 0x6, URZ ;  /* 0x000000061a237899 */ /* 0x000fe400080006ff */
[----:B------:R-:W-:Y:S01]  /*1930*/  ULEA UR11, UR30, UR44, 0x6 ;  /* 0x0000002c1e0b7291 */ /* 0x000fe2000f8e30ff */
[----:B------:R-:W-:-:S04]  /*1940*/  UMOV UR13, URZ ;  /* 0x000000ff000d7c82 */ /* 0x000fc80008000000 */
[----:B------:R2:W3:Y:S01]  /*1950*/  SYNCS.PHASECHK.TRANS64.TRYWAIT P0, [UR4+0x20], R0 ;  /* 0x00002000ff0075a7 */ /* 0x0004e20008001104 */
[----:B------:R-:W-:Y:S06]  /*1960*/  BRA.U !UP0, `(.L_x_25) ;  /* 0x0000000108c07547 */ /* 0x000fec000b800000 */
[----:B------:R-:W-:Y:S01]  /*1970*/  UMOV UR7, URZ ;  /* 0x000000ff00077c82 */ /* 0x000fe20008000000 */
[----:B------:R-:W-:-:S05]  /*1980*/  UMOV UR4, UR5 ;  /* 0x0000000500047c82 */ /* 0x000fca0008000000 */
.L_x_31:
[----:B------:R-:W-:Y:S01]  /*1990*/  ULEA UR33, UR4, UR6, 0x3 ;  /* 0x0000000604217291 */ /* 0x000fe2000f8e18ff */
[----:B---3--:R-:W-:Y:S01]  /*19a0*/  @!P3 MOV R2, 0x2000 ;  /* 0x000020000002b802 */ /* 0x008fe20000000f00 */
[----:B-1-34-:R-:W-:Y:S10]  /*19b0*/  @P0 BRA `(.L_x_26) ;  /* 0x00000000000c0947 */ /* 0x01aff40003800000 */
[----:B------:R-:W-:-:S04]  /*19c0*/  SHF.L.U32 R3, R12, 0x1f, RZ ;  /* 0x0000001f0c037819 */ /* 0x000fc800000006ff */
[----:B------:R-:W3:Y:S02]  /*19d0*/  SYNCS.PHASECHK.TRANS64.TRYWAIT P0, [UR33+0x20], R3 ;  /* 0x00002003ff0075a7 */ /* 0x000ee40008001121 */
[----:B---3--:R-:W-:Y:S05]  /*19e0*/  @!P0 BRA `(.L_x_27) ;  /* 0x0000005800d08947 */ /* 0x008fea0003800000 */
.L_x_26:
[----:B------:R3:W-:Y:S01]  /*19f0*/  @!P3 SYNCS.ARRIVE.TRANS64 RZ, [UR33], R2 ;  /* 0x00000002ffffb9a7 */ /* 0x0007e20008000021 */
[----:B------:R-:W-:-:S04]  /*1a00*/  ULOP3.LUT UR5, UR25, 0x2, URZ, 0xfc, !UPT ;  /* 0x0000000219057892 */ /* 0x000fc8000f8efcff */
[----:B------:R-:W-:-:S09]  /*1a10*/  UISETP.NE.AND UP0, UPT, UR5, 0x2, UPT ;  /* 0x000000020500788c */ /* 0x000fd2000bf05270 */
[----:B------:R-:W-:Y:S05]  /*1a20*/  BRA.U UP0, `(.L_x_28) ;  /* 0x0000000100047547 */ /* 0x000fea000b800000 */
[----:B-1----:R-:W-:Y:S05]  /*1a30*/  BPT.TRAP 0x1 ;  /* 0x000000040000795c */ /* 0x002fea0000300000 */
.L_x_28:
[----:B------:R-:W-:Y:S04]  /*1a40*/  BSSY.RECONVERGENT B0, `(.L_x_29) ;  /* 0x0000003000007945 */ /* 0x000fe80003800200 */
[----:B------:R-:W-:Y:S05]  /*1a50*/  @P2 BRA `(.L_x_30) ;  /* 0x0000000000042947 */ /* 0x000fea0003800000 */
[----:B-1----:R-:W-:Y:S05]  /*1a60*/  BPT.TRAP 0x1 ;  /* 0x000000040000795c */ /* 0x002fea0000300000 */
.L_x_30:
[----:B-1----:R-:W-:Y:S05]  /*1a70*/  BSYNC.RECONVERGENT B0 ;  /* 0x0000000000007941 */ /* 0x002fea0003800200 */
.L_x_29:
[----:B------:R-:W-:Y:S02]  /*1a80*/  UIADD3 UR5, UPT, UPT, UR4, 0x1, URZ ;  /* 0x0000000104057890 */ /* 0x000fe4000fffe0ff */
[----:B------:R-:W-:Y:S02]  /*1a90*/  ULEA UR32, UR4, UR6, 0xc ;  /* 0x0000000604207291 */ /* 0x000fe4000f8e60ff */
[----:B------:R-:W-:Y:S02]  /*1aa0*/  UISETP.NE.AND UP0, UPT, UR5, 0x4, UPT ;  /* 0x000000040500788c */ /* 0x000fe4000bf05270 */
[----:B------:R-:W-:Y:S02]  /*1ab0*/  USHF.L.U32 UR34, UR7, 0x5, URZ ;  /* 0x0000000507227899 */ /* 0x000fe400080006ff */
[----:B------:R-:W-:Y:S02]  /*1ac0*/  USEL UR9, URZ, 0x1, UP0 ;  /* 0x00000001ff097887 */ /* 0x000fe40008000000 */
[----:B------:R-:W-:-:S02]  /*1ad0*/  USEL UR5, UR5, URZ, UP0 ;  /* 0x000000ff05057287 */ /* 0x000fc40008000000 */
[----:B------:R-:W-:Y:S02]  /*1ae0*/  UIADD3 UR14, UP0, UPT, UR28, 0x180, URZ ;  /* 0x000001801c0e7890 */ /* 0x000fe4000ff1e0ff */
[----:B------:R-:W-:Y:S01]  /*1af0*/  ULEA UR8, UR5, UR6, 0x3 ;  /* 0x0000000605087291 */ /* 0x000fe2000f8e18ff */
[----:B------:R-:W-:Y:S01]  /*1b00*/  LOP3.LUT R12, R12, UR9, RZ, 0x3c, !PT ;  /* 0x000000090c0c7c12 */ /* 0x000fe2000f8e3cff */
[----:B------:R-:W-:Y:S02]  /*1b10*/  ULEA UR4, UR4, UR24, 0xb ;  /* 0x0000001804047291 */ /* 0x000fe4000f8e58ff */
[----:B------:R-:W-:Y:S01]  /*1b20*/  UIADD3 UR7, UPT, UPT, UR7, 0x1, URZ ;  /* 0x0000000107077890 */ /* 0x000fe2000fffe0ff */
[----:B--2---:R-:W-:Y:S01]  /*1b30*/  SHF.L.U32 R0, R12, 0x1f, RZ ;  /* 0x0000001f0c007819 */ /* 0x004fe200000006ff */
[----:B------:R-:W-:Y:S02]  /*1b40*/  UIADD3 UR16, UP1, UPT, UR28, 0x80, URZ ;  /* 0x000000801c107890 */ /* 0x000fe4000ff3e0ff */
[----:B------:R-:W-:Y:S01]  /*1b50*/  UIADD3.X UR15, UPT, UPT, URZ, UR29, URZ, UP0, !UPT ;  /* 0x0000001dff0f7290 */ /* 0x000fe200087fe4ff */
[----:B------:R4:W1:Y:S01]  /*1b60*/  SYNCS.PHASECHK.TRANS64.TRYWAIT P0, [UR8+0x20], R0 ;  /* 0x00002000ff0075a7 */ /* 0x0008620008001108 */
[----:B------:R-:W-:-:S02]  /*1b70*/  ULEA UR4, UR4, UR6, 0x1 ;  /* 0x0000000604047291 */ /* 0x000fc4000f8e08ff */
[----:B------:R-:W-:Y:S02]  /*1b80*/  UISETP.NE.AND UP0, UPT, UR7, UR21, UPT ;  /* 0x000000150700728c */ /* 0x000fe4000bf05270 */
[----:B------:R-:W-:Y:S02]  /*1b90*/  UIADD3.X UR17, UPT, UPT, URZ, UR29, URZ, UP1, !UPT ;  /* 0x0000001dff117290 */ /* 0x000fe40008ffe4ff */
[----:B------:R-:W-:Y:S02]  /*1ba0*/  UIADD3 UR32, UPT, UPT, UR32, 0x3400, URZ ;  /* 0x0000340020207890 */ /* 0x000fe4000fffe0ff */
[----:B------:R-:W-:Y:S01]  /*1bb0*/  UIADD3 UR8, UPT, UPT, UR4, 0x7400, URZ ;  /* 0x0000740004087890 */ /* 0x000fe2000fffe0ff */
[----:B------:R-:W-:Y:S01]  /*1bc0*/  UMOV UR18, 0x0 ;  /* 0x0000000000127882 */ /* 0x000fe20000000000 */
[----:B------:R-:W-:Y:S01]  /*1bd0*/  UMOV UR19, 0x10000000 ;  /* 0x1000000000137882 */ /* 0x000fe20000000000 */
[----:B------:R-:W-:Y:S01]  /*1be0*/  UMOV UR4, 0x30000 ;  /* 0x0003000000047882 */ /* 0x000fe20000000000 */
[----:B------:R-:W-:Y:S01]  /*1bf0*/  UMOV UR12, UR36 ;  /* 0x00000024000c7c82 */ /* 0x000fe20008000000 */
[----:B------:R-:W-:Y:S01]  /*1c00*/  UMOV UR9, UR33 ;  /* 0x0000002100097c82 */ /* 0x000fe20008000000 */
[----:B------:R-:W-:Y:S01]  /*1c10*/  UMOV UR10, UR34 ;  /* 0x00000022000a7c82 */ /* 0x000fe20008000000 */
[----:B------:R-:W-:Y:S01]  /*1c20*/  UTMALDG.3D [UR32], [UR16], desc[UR18] ;  /* 0x00001220100075b4 */ /* 0x000fe20008011000 */
[----:B------:R-:W-:Y:S01]  /*1c30*/  UMOV UR13, UR21 ;  /* 0x00000015000d7c82 */ /* 0x000fe20008000000 */
[----:B------:R2:W-:Y:S02]  /*1c40*/  UTMALDG.3D.MULTICAST [UR8], [UR14], UR4, desc[UR18] ;  /* 0x000012080e0073b4 */ /* 0x0005e40008011804 */
[----:B--2---:R-:W-:Y:S01]  /*1c50*/  UMOV UR4, UR5 ;  /* 0x0000000500047c82 */ /* 0x004fe20008000000 */
[----:B------:R-:W-:Y:S05]  /*1c60*/  BRA.U UP0, `(.L_x_31) ;  /* 0xfffffffd00487547 */ /* 0x000fea000b83ffff */
.L_x_25:
[----:B------:R-:W-:Y:S01]  /*1c70*/  ULEA UR4, UR5, UR6, 0x3 ;  /* 0x0000000605047291 */ /* 0x000fe2000f8e18ff */
[----:B--2-4-:R-:W-:Y:S01]  /*1c80*/  SHF.L.U32 R0, R12, 0x1f, RZ ;  /* 0x0000001f0c007819 */ /* 0x014fe200000006ff */
[----:B------:R-:W-:Y:S01]  /*1c90*/  @!P1 SYNCS.ARRIVE.TRANS64.A1T0 RZ, [UR6+0x78], RZ ;  /* 0x000078ffffff99a7 */ /* 0x000fe20008100006 */
[----:B------:R-:W-:-:S06]  /*1ca0*/  UISETP.GT.AND UP0, UPT, UR41, UR40, UPT ;  /* 0x000000282900728c */ /* 0x000fcc000bf04270 */
[----:B-1-3--:R1:W2:Y:S03]  /*1cb0*/  SYNCS.PHASECHK.TRANS64.TRYWAIT P0, [UR4+0x20], R0 ;  /* 0x00002000ff0075a7 */ /* 0x00a2a60008001104 */
[----:B------:R-:W-:Y:S05]  /*1cc0*/  BRA.U !UP0, `(.L_x_32) ;  /* 0x0000000108c47547 */ /* 0x000fea000b800000 */
[----:B------:R-:W-:Y:S01]  /*1cd0*/  UIADD3 UR26, UPT, UPT, UR43, UR13, URZ ;  /* 0x0000000d2b1a7290 */ /* 0x000fe2000fffe0ff */
[----:B------:R-:W-:-:S11]  /*1ce0*/  UMOV UR4, UR5 ;  /* 0x0000000500047c82 */ /* 0x000fd60008000000 */
.L_x_38:
[----:B------:R-:W-:Y:S01]  /*1cf0*/  ULEA UR17, UR4, UR6, 0x3 ;  /* 0x0000000604117291 */ /* 0x000fe2000f8e18ff */
[----:B--2---:R-:W-:Y:S01]  /*1d00*/  @!P3 MOV R2, 0x2000 ;  /* 0x000020000002b802 */ /* 0x004fe20000000f00 */
[----:B--2-4-:R-:W-:Y:S10]  /*1d10*/  @P0 BRA `(.L_x_33) ;  /* 0x00000000000c0947 */ /* 0x014ff40003800000 */
[----:B------:R-:W-:-:S04]  /*1d20*/  SHF.L.U32 R3, R12, 0x1f, RZ ;  /* 0x0000001f0c037819 */ /* 0x000fc800000006ff */
[----:B------:R-:W2:Y:S02]  /*1d30*/  SYNCS.PHASECHK.TRANS64.TRYWAIT P0, [UR17+0x20], R3 ;  /* 0x00002003ff0075a7 */ /* 0x000ea40008001111 */
[----:B--2---:R-:W-:Y:S05]  /*1d40*/  @!P0 BRA `(.L_x_34) ;  /* 0x0000005800108947 */ /* 0x004fea0003800000 */
.L_x_33:
[----:B------:R2:W-:Y:S01]  /*1d50*/  @!P3 SYNCS.ARRIVE.TRANS64 RZ, [UR17], R2 ;  /* 0x00000002ffffb9a7 */ /* 0x0005e20008000011 */
[----:B------:R-:W-:-:S04]  /*1d60*/  ULOP3.LUT UR5, UR25, 0x2, URZ, 0xfc, !UPT ;  /* 0x0000000219057892 */ /* 0x000fc8000f8efcff */
[----:B------:R-:W-:-:S09]  /*1d70*/  UISETP.NE.AND UP0, UPT, UR5, 0x2, UPT ;  /* 0x000000020500788c */ /* 0x000fd2000bf05270 */
[----:B------:R-:W-:Y:S05]  /*1d80*/  BRA.U UP0, `(.L_x_35) ;  /* 0x0000000100047547 */ /* 0x000fea000b800000 */
[----:B------:R-:W-:Y:S05]  /*1d90*/  BPT.TRAP 0x1 ;  /* 0x000000040000795c */ /* 0x000fea0000300000 */
.L_x_35:
[----:B------:R-:W-:Y:S04]  /*1da0*/  BSSY.RECONVERGENT B0, `(.L_x_36) ;  /* 0x0000003000007945 */ /* 0x000fe80003800200 */
[----:B------:R-:W-:Y:S05]  /*1db0*/  @P2 BRA `(.L_x_37) ;  /* 0x0000000000042947 */ /* 0x000fea0003800000 */
[----:B------:R-:W-:Y:S05]  /*1dc0*/  BPT.TRAP 0x1 ;  /* 0x000000040000795c */ /* 0x000fea0000300000 */
.L_x_37:
[----:B------:R-:W-:Y:S05]  /*1dd0*/  BSYNC.RECONVERGENT B0 ;  /* 0x0000000000007941 */ /* 0x000fea0003800200 */
.L_x_36:
[----:B------:R-:W-:Y:S02]  /*1de0*/  UIADD3 UR5, UPT, UPT, UR4, 0x1, URZ ;  /* 0x0000000104057890 */ /* 0x000fe4000fffe0ff */
[----:B------:R-:W-:Y:S02]  /*1df0*/  ULEA UR16, UR4, UR6, 0xc ;  /* 0x0000000604107291 */ /* 0x000fe4000f8e60ff */
[----:B------:R-:W-:Y:S02]  /*1e00*/  UISETP.NE.AND UP0, UPT, UR5, 0x4, UPT ;  /* 0x000000040500788c */ /* 0x000fe4000bf05270 */
[----:B------:R-:W-:Y:S02]  /*1e10*/  ULEA UR4, UR4, UR24, 0xb ;  /* 0x0000001804047291 */ /* 0x000fe4000f8e58ff */
[----:B------:R-:W-:Y:S02]  /*1e20*/  USEL UR8, URZ, 0x1, UP0 ;  /* 0x00000001ff087887 */ /* 0x000fe40008000000 */
[----:B------:R-:W-:-:S02]  /*1e30*/  USEL UR5, UR5, URZ, UP0 ;  /* 0x000000ff05057287 */ /* 0x000fc40008000000 */
[----:B------:R-:W-:Y:S02]  /*1e40*/  UIADD3 UR22, UP1, UPT, UR28, 0x80, URZ ;  /* 0x000000801c167890 */ /* 0x000fe4000ff3e0ff */
[----:B------:R-:W-:Y:S01]  /*1e50*/  UIADD3 UR14, UP0, UPT, UR28, 0x180, URZ ;  /* 0x000001801c0e7890 */ /* 0x000fe2000ff1e0ff */
[----:B------:R-:W-:Y:S01]  /*1e60*/  LOP3.LUT R12, R12, UR8, RZ, 0x3c, !PT ;  /* 0x000000080c0c7c12 */ /* 0x000fe2000f8e3cff */
[----:B------:R-:W-:Y:S02]  /*1e70*/  ULEA UR4, UR4, UR6, 0x1 ;  /* 0x0000000604047291 */ /* 0x000fe4000f8e08ff */
[----:B------:R-:W-:Y:S01]  /*1e80*/  ULEA UR7, UR5, UR6, 0x3 ;  /* 0x0000000605077291 */ /* 0x000fe2000f8e18ff */
[----:B-1----:R-:W-:Y:S01]  /*1e90*/  SHF.L.U32 R0, R12, 0x1f, RZ ;  /* 0x0000001f0c007819 */ /* 0x002fe200000006ff */
[----:B------:R-:W-:Y:S02]  /*1ea0*/  USHF.L.U32 UR18, UR13, 0x5, URZ ;  /* 0x000000050d127899 */ /* 0x000fe400080006ff */
[----:B------:R-:W-:-:S02]  /*1eb0*/  UIADD3 UR16, UPT, UPT, UR16, 0x3400, URZ ;  /* 0x0000340010107890 */ /* 0x000fc4000fffe0ff */
[----:B------:R-:W-:Y:S02]  /*1ec0*/  UIADD3.X UR23, UPT, UPT, URZ, UR29, URZ, UP1, !UPT ;  /* 0x0000001dff177290 */ /* 0x000fe40008ffe4ff */
[----:B------:R-:W-:Y:S01]  /*1ed0*/  UIADD3 UR8, UPT, UPT, UR4, 0x7400, URZ ;  /* 0x0000740004087890 */ /* 0x000fe2000fffe0ff */
[----:B------:R3:W4:Y:S01]  /*1ee0*/  SYNCS.PHASECHK.TRANS64.TRYWAIT P0, [UR7+0x20], R0 ;  /* 0x00002000ff0075a7 */ /* 0x0007220008001107 */
[----:B------:R-:W-:Y:S01]  /*1ef0*/  UIADD3.X UR15, UPT, UPT, URZ, UR29, URZ, UP0, !UPT ;  /* 0x0000001dff0f7290 */ /* 0x000fe200087fe4ff */
[----:B------:R-:W-:Y:S01]  /*1f00*/  UMOV UR30, 0x0 ;  /* 0x00000000001e7882 */ /* 0x000fe20000000000 */
[----:B------:R-:W-:Y:S01]  /*1f10*/  UMOV UR31, 0x10000000 ;  /* 0x10000000001f7882 */ /* 0x000fe20000000000 */
[----:B------:R-:W-:Y:S01]  /*1f20*/  UMOV UR19, UR35 ;  /* 0x0000002300137c82 */ /* 0x000fe20008000000 */
[----:B------:R-:W-:Y:S01]  /*1f30*/  UMOV UR20, UR36 ;  /* 0x0000002400147c82 */ /* 0x000fe20008000000 */
[----:B------:R-:W-:Y:S01]  /*1f40*/  UMOV UR7, 0x30000 ;  /* 0x0003000000077882 */ /* 0x000fe20000000000 */
[----:B------:R-:W-:Y:S01]  /*1f50*/  UMOV UR12, UR36 ;  /* 0x00000024000c7c82 */ /* 0x000fe20008000000 */
[----:B------:R-:W-:Y:S01]  /*1f60*/  UMOV UR9, UR17 ;  /* 0x0000001100097c82 */ /* 0x000fe20008000000 */
[----:B------:R-:W-:Y:S01]  /*1f70*/  UMOV UR10, UR18 ;  /* 0x00000012000a7c82 */ /* 0x000fe20008000000 */
[----:B------:R3:W-:Y:S01]  /*1f80*/  UTMALDG.3D [UR16], [UR22], desc[UR30] ;  /* 0x00001e10160075b4 */ /* 0x0007e20008011000 */
[----:B------:R-:W-:Y:S01]  /*1f90*/  UIADD3 UR13, UPT, UPT, UR13, 0x1, URZ ;  /* 0x000000010d0d7890 */ /* 0x000fe2000fffe0ff */
[----:B------:R-:W-:-:S03]  /*1fa0*/  UMOV UR4, UR5 ;  /* 0x0000000500047c82 */ /* 0x000fc60008000000 */
[----:B------:R-:W-:Y:S01]  /*1fb0*/  UISETP.NE.AND UP0, UPT, UR13, UR26, UPT ;  /* 0x0000001a0d00728c */ /* 0x000fe2000bf05270 */
[----:B------:R3:W-:Y:S08]  /*1fc0*/  UTMALDG.3D.MULTICAST [UR8], [UR14], UR7, desc[UR30] ;  /* 0x00001e080e0073b4 */ /* 0x0007f00008011807 */
[----:B---3--:R-:W-:Y:S05]  /*1fd0*/  BRA.U UP0, `(.L_x_38) ;  /* 0xfffffffd00447547 */ /* 0x008fea000b83ffff */
.L_x_32:
[C---:B------:R-:W-:Y:S01]  /*1fe0*/  LEA R3, R11.reuse, UR6, 0x3 ;  /* 0x000000060b037c11 */ /* 0x040fe2000f8e18ff */
[----:B------:R-:W-:Y:S01]  /*1ff0*/  NOP ;  /* 0x0000000000007918 */ /* 0x000fe20000000000 */
[----:B-1----:R-:W-:Y:S02]  /*2000*/  SHF.L.U32 R0, R10, 0x1f, RZ ;  /* 0x0000001f0a007819 */ /* 0x002fe400000006ff */
[----:B------:R-:W-:Y:S02]  /*2010*/  LEA R4, R11, UR6, 0x4 ;  /* 0x000000060b047c11 */ /* 0x000fe4000f8e20ff */
[----:B--2-4-:R-:W1:Y:S02]  /*2020*/  SYNCS.PHASECHK.TRANS64.TRYWAIT P0, [R3+URZ+0x80], R0 ;  /* 0x00008000030075a7 */ /* 0x014e6400080011ff */
[----:B-1----:R-:W-:Y:S05]  /*2030*/  @!P0 BRA `(.L_x_39) ;  /* 0x00000054006c8947 */ /* 0x002fea0003800000 */
.L_x_125:
[----:B------:R-:W2:Y:S01]  /*2040*/  LDS.128 R4, [R4+0x110] ;  /* 0x0001100004047984 */ /* 0x000ea20000000c00 */
[----:B------:R-:W-:Y:S01]  /*2050*/  UISETP.GE.AND UP0, UPT, UR42, 0x1, UPT ;  /* 0x000000012a00788c */ /* 0x000fe2000bf06270 */
[----:B------:R-:W-:Y:S01]  /*2060*/  @!PT LDS RZ, [RZ] ;  /* 0x00000000fffff984 */ /* 0x000fe20000000800 */
[----:B------:R-:W-:Y:S01]  /*2070*/  @!PT LDS RZ, [RZ] ;  /* 0x00000000fffff984 */ /* 0x000fe20000000800 */
[----:B------:R-:W-:Y:S01]  /*2080*/  @!PT LDS RZ, [RZ] ;  /* 0x00000000fffff984 */ /* 0x000fe20000000800 */
[----:B------:R-:W-:Y:S01]  /*2090*/  @!PT LDS RZ, [RZ] ;  /* 0x00000000fffff984 */ /* 0x000fe20000000800 */
[----:B------:R3:W-:Y:S06]  /*20a0*/  MEMBAR.ALL.CTA ;  /* 0x0000000000007992 */ /* 0x0007ec0000008000 */
[----:B---3--:R-:W3:Y:S01]  /*20b0*/  FENCE.VIEW.ASYNC.S ;  /* 0x00000000000073c6 */ /* 0x008ee20000000000 */
[----:B--2---:R-:W-:-:S13]  /*20c0*/  LOP3.LUT P0, RZ, R6, 0x1, RZ, 0xc0, !PT ;  /* 0x0000000106ff7812 */ /* 0x004fda000780c0ff */
[----:B---3--:R-:W-:Y:S01]  /*20d0*/  VOTEU.ANY UP1, P0 ;  /* 0x0000000000ff7886 */ /* 0x008fe20000020100 */
[----:B------:R-:W-:-:S13]  /*20e0*/  PLOP3.LUT P0, PT, PT, PT, UP1, 0x80, 0x8 ;  /* 0x000000000008781c */ /* 0x000fda0003f0f018 */
[----:B-1----:R-:W-:Y:S02]  /*20f0*/  @P0 LOP3.LUT R0, R5, 0xffff, RZ, 0xc0, !PT ;  /* 0x0000ffff05000812 */ /* 0x002fe400078ec0ff */
[----:B------:R-:W-:Y:S02]  /*2100*/  @P0 MOV R2, R4 ;  /* 0x0000000400020202 */ /* 0x000fe40000000f00 */
[----:B------:R-:W-:Y:S01]  /*2110*/  @P0 R2UR UR7, R0 ;  /* 0x00000000000702ca */ /* 0x000fe200000e0000 */
[----:B------:R-:W-:Y:S01]  /*2120*/  VIADD R0, R3, 0x90 ;  /* 0x0000009003007836 */ /* 0x000fe20000000000 */
[----:B------:R-:W-:Y:S02]  /*2130*/  @P0 SHF.R.U32.HI R4, RZ, 0x10, R5 ;  /* 0x00000010ff040819 */ /* 0x000fe40000011605 */
[----:B------:R-:W-:Y:S02]  /*2140*/  @P0 R2UR UR8, R2 ;  /* 0x00000000020802ca */ /* 0x000fe400000e0000 */
[----:B------:R-:W-:-:S02]  /*2150*/  PRMT R0, RZ, 0x654, R0 ;  /* 0x00000654ff007816 */ /* 0x000fc40000000000 */
[----:B------:R-:W-:Y:S02]  /*2160*/  @P0 R2UR UR4, R4 ;  /* 0x00000000040402ca */ /* 0x000fe400000e0000 */
[----:B------:R1:W-:Y:S03]  /*2170*/  SYNCS.ARRIVE.TRANS64.RED.A1T0 RZ, [R0+URZ], RZ ;  /* 0x000000ff00ff79a7 */ /* 0x0003e600081004ff */
[----:B------:R-:W-:-:S04]  /*2180*/  @UP1 UMOV UR27, UR7 ;  /* 0x00000007001b1c82 */ /* 0x000fc80008000000 */
[----:B------:R-:W-:-:S04]  /*2190*/  @UP1 UMOV UR37, UR8 ;  /* 0x0000000800251c82 */ /* 0x000fc80008000000 */
[----:B------:R-:W-:Y:S01]  /*21a0*/  @UP1 UMOV UR36, UR4 ;  /* 0x0000000400241c82 */ /* 0x000fe20008000000 */
[----:B------:R-:W-:Y:S05]  /*21b0*/  BRA.U !UP0, `(.L_x_40) ;  /* 0x0000000108d47547 */ /* 0x000fea000b800000 */
[----:B------:R-:W2:Y:S01]  /*21c0*/  LDCU.128 UR12, c[0x0][0xb10] ;  /* 0x00016200ff0c77ac */ /* 0x000ea20008000c00 */
[----:B------:R-:W3:Y:S01]  /*21d0*/  LDCU UR26, c[0x0][0xb20] ;  /* 0x00016400ff1a77ac */ /* 0x000ee20008000800 */
[----:B------:R-:W4:Y:S01]  /*21e0*/  LDCU UR20, c[0x0][0xb0c] ;  /* 0x00016180ff1477ac */ /* 0x000f220008000800 */
[----:B------:R-:W1:Y:S01]  /*21f0*/  LDCU.64 UR10, c[0x0][0xb28] ;  /* 0x00016500ff0a77ac */ /* 0x000e620008000a00 */
[----:B------:R-:W-:Y:S02]  /*2200*/  UISETP.NE.AND UP3, UPT, UR42, 0x1, UPT ;  /* 0x000000012a00788c */ /* 0x000fe4000bf65270 */
[----:B--2---:R-:W-:Y:S02]  /*2210*/  UIMAD.WIDE.U32 UR16, UR38, UR15, URZ ;  /* 0x0000000f261072a5 */ /* 0x004fe4000f8e00ff */
[----:B------:R-:W-:Y:S02]  /*2220*/  UIMAD.WIDE.U32 UR8, UR39, UR12, URZ ;  /* 0x0000000c270872a5 */ /* 0x000fe4000f8e00ff */
[----:B------:R-:W-:-:S02]  /*2230*/  UISETP.NE.AND UP0, UPT, UR14, 0x1, UPT ;  /* 0x000000010e00788c */ /* 0x000fc4000bf05270 */
[----:B------:R-:W-:Y:S01]  /*2240*/  UIMAD.WIDE.U32 UR22, UR27, UR15, URZ ;  /* 0x0000000f1b1672a5 */ /* 0x000fe2000f8e00ff */
[----:B------:R-:W-:Y:S02]  /*2250*/  UMOV UR16, UR17 ;  /* 0x0000001100107c82 */ /* 0x000fe40008000000 */
[----:B------:R-:W-:Y:S01]  /*2260*/  UMOV UR8, UR9 ;  /* 0x0000000900087c82 */ /* 0x000fe20008000000 */
[----:B---3--:R-:W-:Y:S02]  /*2270*/  USHF.R.U32.HI UR16, URZ, UR26, UR16 ;  /* 0x0000001aff107299 */ /* 0x008fe40008011610 */
[----:B----4-:R-:W-:Y:S02]  /*2280*/  UISETP.NE.AND UP2, UPT, UR20, 0x1, UPT ;  /* 0x000000011400788c */ /* 0x010fe4000bf45270 */
[----:B------:R-:W-:Y:S02]  /*2290*/  USHF.R.U32.HI UR8, URZ, UR13, UR8 ;  /* 0x0000000dff087299 */ /* 0x000fe40008011608 */
[----:B------:R-:W-:-:S02]  /*22a0*/  USEL UR7, UR38, UR16, !UP0 ;  /* 0x0000001026077287 */ /* 0x000fc4000c000000 */
[----:B------:R-:W-:Y:S02]  /*22b0*/  USEL UR8, UR39, UR8, !UP2 ;  /* 0x0000000827087287 */ /* 0x000fe4000d000000 */
[----:B-1----:R-:W-:Y:S01]  /*22c0*/  UIMAD.WIDE.U32 UR16, UR7, UR10, URZ ;  /* 0x0000000a071072a5 */ /* 0x002fe2000f8e00ff */
[----:B------:R-:W-:Y:S01]  /*22d0*/  UMOV UR4, UR23 ;  /* 0x0000001700047c82 */ /* 0x000fe20008000000 */
[----:B------:R-:W-:Y:S02]  /*22e0*/  UIMAD.WIDE.U32 UR18, UR37, UR12, URZ ;  /* 0x0000000c251272a5 */ /* 0x000fe4000f8e00ff */
[----:B------:R-:W-:-:S03]  /*22f0*/  UIMAD.WIDE.U32 UR22, UR8, UR10, URZ ;  /* 0x0000000a081672a5 */ /* 0x000fc6000f8e00ff */
[----:B------:R-:W-:Y:S01]  /*2300*/  UMOV UR16, UR17 ;  /* 0x0000001100107c82 */ /* 0x000fe20008000000 */
[----:B------:R-:W-:Y:S02]  /*2310*/  USHF.R.U32.HI UR4, URZ, UR26, UR4 ;  /* 0x0000001aff047299 */ /* 0x000fe40008011604 */
[----:B------:R-:W-:Y:S01]  /*2320*/  @UP3 USHF.R.U32.HI UR7, URZ, UR11, UR16 ;  /* 0x0000000bff073299 */ /* 0x000fe20008011610 */
[----:B------:R-:W-:Y:S01]  /*2330*/  UMOV UR18, UR19 ;  /* 0x0000001300127c82 */ /* 0x000fe20008000000 */
[----:B------:R-:W-:Y:S01]  /*2340*/  UMOV UR22, UR23 ;  /* 0x0000001700167c82 */ /* 0x000fe20008000000 */
[----:B------:R-:W-:Y:S02]  /*2350*/  USHF.R.U32.HI UR13, URZ, UR13, UR18 ;  /* 0x0000000dff0d7299 */ /* 0x000fe40008011612 */
[----:B------:R-:W-:Y:S02]  /*2360*/  USEL UR4, UR27, UR4, !UP0 ;  /* 0x000000041b047287 */ /* 0x000fe4000c000000 */
[----:B------:R-:W-:-:S02]  /*2370*/  @UP3 USHF.R.U32.HI UR8, URZ, UR11, UR22 ;  /* 0x0000000bff083299 */ /* 0x000fc40008011616 */
[----:B------:R-:W-:Y:S02]  /*2380*/  UIMAD UR9, UR42, UR7, URZ ;  /* 0x000000072a0972a4 */ /* 0x000fe4000f8e02ff */
[----:B------:R-:W-:Y:S02]  /*2390*/  USEL UR7, UR37, UR13, !UP2 ;  /* 0x0000000d25077287 */ /* 0x000fe4000d000000 */
[----:B------:R-:W-:Y:S02]  /*23a0*/  UIMAD UR12, UR42, UR8, URZ ;  /* 0x000000082a0c72a4 */ /* 0x000fe4000f8e02ff */
[----:B------:R-:W-:Y:S02]  /*23b0*/  UISETP.GE.AND UP0, UPT, UR4, UR9, UPT ;  /* 0x000000090400728c */ /* 0x000fe4000bf06270 */
[----:B------:R-:W-:Y:S02]  /*23c0*/  UIMAD.WIDE.U32 UR16, UR4, UR10, URZ ;  /* 0x0000000a041072a5 */ /* 0x000fe4000f8e00ff */
[----:B------:R-:W-:-:S02]  /*23d0*/  UISETP.GE.OR UP0, UPT, UR7, UR12, UP0 ;  /* 0x0000000c0700728c */ /* 0x000fc40008706670 */
[----:B------:R-:W-:Y:S02]  /*23e0*/  UIMAD.WIDE.U32 UR12, UR7, UR10, URZ ;  /* 0x0000000a070c72a5 */ /* 0x000fe4000f8e00ff */
[----:B------:R-:W-:Y:S01]  /*23f0*/  UIADD3 UR15, UPT, UPT, -UR4, URZ, URZ ;  /* 0x000000ff040f7290 */ /* 0x000fe2000fffe1ff */
[----:B------:R-:W-:Y:S01]  /*2400*/  UMOV UR10, UR17 ;  /* 0x00000011000a7c82 */ /* 0x000fe20008000000 */
[----:B------:R-:W-:Y:S02]  /*2410*/  UIADD3 UR12, UPT, UPT, -UR7, URZ, URZ ;  /* 0x000000ff070c7290 */ /* 0x000fe4000fffe1ff */
[----:B------:R-:W-:-:S03]  /*2420*/  USHF.R.U32.HI UR10, URZ, UR11, UR10 ;  /* 0x0000000bff0a7299 */ /* 0x000fc6000801160a */
[----:B------:R-:W-:Y:S01]  /*2430*/  @!UP0 UMOV UR9, UR13 ;  /* 0x0000000d00098c82 */ /* 0x000fe20008000000 */
[----:B------:R-:W-:Y:S02]  /*2440*/  UIMAD UR15, UR14, UR15, UR27 ;  /* 0x0000000f0e0f72a4 */ /* 0x000fe4000f8e021b */
[----:B------:R-:W-:Y:S02]  /*2450*/  USEL UR10, UR4, UR10, !UP3 ;  /* 0x0000000a040a7287 */ /* 0x000fe4000d800000 */
[----:B------:R-:W-:Y:S02]  /*2460*/  @!UP0 USHF.R.U32.HI UR9, URZ, UR11, UR9 ;  /* 0x0000000bff098299 */ /* 0x000fe40008011609 */
[----:B------:R-:W-:Y:S02]  /*2470*/  UIADD3 UR11, UPT, UPT, -UR10, URZ, URZ ;  /* 0x000000ff0a0b7290 */ /* 0x000fe4000fffe1ff */
[----:B------:R-:W-:Y:S02]  /*2480*/  @!UP0 USEL UR9, UR7, UR9, !UP3 ;  /* 0x0000000907098287 */ /* 0x000fe4000d800000 */
[----:B------:R-:W-:-:S02]  /*2490*/  UIMAD UR11, UR42, UR11, UR4 ;  /* 0x0000000b2a0b72a4 */ /* 0x000fc4000f8e0204 */
[----:B------:R-:W-:Y:S02]  /*24a0*/  @!UP0 UIADD3 UR10, UPT, UPT, UR10, -UR9, URZ ;  /* 0x800000090a0a8290 */ /* 0x000fe4000fffe0ff */
[----:B------:R-:W-:Y:S02]  /*24b0*/  @!UP0 UIMAD UR9, UR11, UR8, UR9 ;  /* 0x000000080b0982a4 */ /* 0x000fe4000f8e0209 */
[----:B------:R-:W-:Y:S02]  /*24c0*/  @!UP0 UIMAD UR4, UR42, UR10, UR7 ;  /* 0x0000000a2a0482a4 */ /* 0x000fe4000f8e0207 */
[----:B------:R-:W-:Y:S02]  /*24d0*/  UIMAD UR8, UR20, UR12, UR37 ;  /* 0x0000000c140872a4 */ /* 0x000fe4000f8e0225 */
[----:B------:R-:W-:Y:S01]  /*24e0*/  UIMAD UR27, UR4, UR14, UR15 ;  /* 0x0000000e041b72a4 */ /* 0x000fe2000f8e020f */
[----:B------:R-:W-:Y:S02]  /*24f0*/  @!UP0 UMOV UR7, UR9 ;  /* 0x0000000900078c82 */ /* 0x000fe40008000000 */
[----:B------:R-:W-:-:S12]  /*2500*/  UIMAD UR37, UR7, UR20, UR8 ;  /* 0x00000014072572a4 */ /* 0x000fd8000f8e0208 */
.L_x_40:
[----:B------:R-:W2:Y:S02]  /*2510*/  LDCU UR4, c[0x0][0xb30] ;  /* 0x00016600ff0477ac */ /* 0x000ea40008000800 */
[----:B--2---:R-:W-:-:S09]  /*2520*/  UISETP.NE.AND UP0, UPT, UR4, 0x1, UPT ;  /* 0x000000010400788c */ /* 0x004fd2000bf05270 */
[----:B------:R-:W-:Y:S05]  /*2530*/  BRA.U UP0, `(.L_x_41) ;  /* 0x0000000100447547 */ /* 0x000fea000b800000 */
[----:B------:R-:W2:Y:S01]  /*2540*/  LDCU.128 UR12, c[0x0][0xb10] ;  /* 0x00016200ff0c77ac */ /* 0x000ea20008000c00 */
[----:B------:R-:W3:Y:S01]  /*2550*/  LDCU UR16, c[0x0][0xb0c] ;  /* 0x00016180ff1077ac */ /* 0x000ee20008000800 */
[----:B------:R-:W4:Y:S01]  /*2560*/  LDCU UR17, c[0x0][0xb20] ;  /* 0x00016400ff1177ac */ /* 0x000f220008000800 */
[----:B--2---:R-:W-:Y:S02]  /*2570*/  UIMAD.WIDE.U32 UR10, UR37, UR12, URZ ;  /* 0x0000000c250a72a5 */ /* 0x004fe4000f8e00ff */
[----:B------:R-:W-:Y:S02]  /*2580*/  UIMAD.WIDE.U32 UR8, UR27, UR15, URZ ;  /* 0x0000000f1b0872a5 */ /* 0x000fe4000f8e00ff */
[----:B---3--:R-:W-:Y:S02]  /*2590*/  UISETP.NE.AND UP2, UPT, UR16, 0x1, UPT ;  /* 0x000000011000788c */ /* 0x008fe4000bf45270 */
[----:B------:R-:W-:Y:S01]  /*25a0*/  UISETP.NE.AND UP0, UPT, UR14, 0x1, UPT ;  /* 0x000000010e00788c */ /* 0x000fe2000bf05270 */
[----:B------:R-:W-:-:S02]  /*25b0*/  UMOV UR7, UR11 ;  /* 0x0000000b00077c82 */ /* 0x000fc40008000000 */
[----:B------:R-:W-:Y:S01]  /*25c0*/  UMOV UR4, UR9 ;  /* 0x0000000900047c82 */ /* 0x000fe20008000000 */
[----:B------:R-:W-:Y:S02]  /*25d0*/  USHF.R.U32.HI UR7, URZ, UR13, UR7 ;  /* 0x0000000dff077299 */ /* 0x000fe40008011607 */
[----:B----4-:R-:W-:Y:S02]  /*25e0*/  USHF.R.U32.HI UR4, URZ, UR17, UR4 ;  /* 0x00000011ff047299 */ /* 0x010fe40008011604 */
[----:B------:R-:W-:Y:S02]  /*25f0*/  USEL UR7, UR37, UR7, !UP2 ;  /* 0x0000000725077287 */ /* 0x000fe4000d000000 */
[----:B------:R-:W-:-:S04]  /*2600*/  USEL UR4, UR27, UR4, !UP0 ;  /* 0x000000041b047287 */ /* 0x000fc8000c000000 */
[----:B------:R-:W-:Y:S02]  /*2610*/  UIADD3 UR8, UPT, UPT, UR7, -UR4, URZ ;  /* 0x8000000407087290 */ /* 0x000fe4000fffe0ff */
[----:B------:R-:W-:Y:S02]  /*2620*/  UIADD3 UR4, UPT, UPT, -UR7, UR4, URZ ;  /* 0x0000000407047290 */ /* 0x000fe4000fffe1ff */
[----:B------:R-:W-:Y:S02]  /*2630*/  UIMAD UR27, UR8, UR14, UR27 ;  /* 0x0000000e081b72a4 */ /* 0x000fe4000f8e021b */
[----:B------:R-:W-:-:S12]  /*2640*/  UIMAD UR37, UR4, UR16, UR37 ;  /* 0x00000010042572a4 */ /* 0x000fd8000f8e0225 */
.L_x_41:
[----:B------:R-:W-:Y:S01]  /*2650*/  VIADD R11, R11, 0x1 ;  /* 0x000000010b0b7836 */ /* 0x000fe20000000000 */
[----:B------:R-:W-:Y:S02]  /*2660*/  R2UR UR7, R48 ;  /* 0x00000000300772ca */ /* 0x000fe400000e0000 */
[----:B------:R-:W-:Y:S02]  /*2670*/  R2UR UR4, R47 ;  /* 0x000000002f0472ca */ /* 0x000fe400000e0000 */
[C---:B------:R-:W-:Y:S02]  /*2680*/  ISETP.NE.AND P0, PT, R11.reuse, 0x2, PT ;  /* 0x000000020b00780c */ /* 0x040fe40003f05270 */
[----:B------:R-:W-:Y:S02]  /*2690*/  PLOP3.LUT P1, PT, PT, PT, PT, 0x80, 0x8 ;  /* 0x000000000008781c */ /* 0x000fe40003f2f070 */
[----:B-1----:R-:W-:Y:S02]  /*26a0*/  SEL R0, RZ, 0x1, P0 ;  /* 0x00000001ff007807 */ /* 0x002fe40000000000 */
[----:B------:R-:W-:-:S02]  /*26b0*/  SEL R11, R11, RZ, P0 ;  /* 0x000000ff0b0b7207 */ /* 0x000fc40000000000 */
[----:B------:R-:W-:Y:S01]  /*26c0*/  LOP3.LUT R10, R10, R0, RZ, 0x3c, !PT ;  /* 0x000000000a0a7212 */ /* 0x000fe200078e3cff */
[----:B------:R-:W-:Y:S02]  /*26d0*/  UIADD3 UR26, UPT, UPT, UR37, UR7, URZ ;  /* 0x00000007251a7290 */ /* 0x000fe4000fffe0ff */
[----:B------:R-:W-:Y:S01]  /*26e0*/  UIADD3 UR30, UPT, UPT, UR27, UR4, URZ ;  /* 0x000000041b1e7290 */ /* 0x000fe2000fffe0ff */
[----:B------:R-:W-:Y:S11]  /*26f0*/  BRA.U UP1, `(.L_x_42) ;  /* 0xfffffff101347547 */ /* 0x000ff6000b83ffff */
[----:B------:R-:W-:Y:S01]  /*2700*/  UIADD3 UR7, UPT, UPT, UR6, 0x20, URZ ;  /* 0x0000002006077890 */ /* 0x000fe2000fffe0ff */
[----:B------:R-:W-:-:S03]  /*2710*/  SHF.L.U32 R2, R12, 0x1f, RZ ;  /* 0x0000001f0c027819 */ /* 0x000fc600000006ff */
[----:B------:R-:W-:-:S09]  /*2720*/  ULEA UR4, UR5, UR7, 0x3 ;  /* 0x0000000705047291 */ /* 0x000fd2000f8e18ff */
[----:B------:R-:W1:Y:S02]  /*2730*/  SYNCS.PHASECHK.TRANS64.TRYWAIT P0, [UR4], R2 ;  /* 0x00000002ff0075a7 */ /* 0x000e640008001104 */
[----:B-1----:R-:W-:Y:S05]  /*2740*/  @!P0 BRA `(.L_x_43) ;  /* 0x0000004c00bc8947 */ /* 0x002fea0003800000 */
.L_x_127:
[----:B------:R-:W-:-:S04]  /*2750*/  UIADD3 UR4, UPT, UPT, UR5, 0x1, URZ ;  /* 0x0000000105047890 */ /* 0x000fc8000fffe0ff */
[----:B------:R-:W-:-:S04]  /*2760*/  UISETP.NE.AND UP0, UPT, UR4, 0x4, UPT ;  /* 0x000000040400788c */ /* 0x000fc8000bf05270 */
[----:B------:R-:W-:Y:S02]  /*2770*/  USEL UR6, URZ, 0x1, UP0 ;  /* 0x00000001ff067887 */ /* 0x000fe40008000000 */
[----:B------:R-:W-:-:S04]  /*2780*/  USEL UR4, UR4, URZ, UP0 ;  /* 0x000000ff04047287 */ /* 0x000fc80008000000 */
[----:B------:R-:W-:Y:S01]  /*2790*/  ULEA UR5, UR4, UR7, 0x3 ;  /* 0x0000000704057291 */ /* 0x000fe2000f8e18ff */
[----:B-1----:R-:W-:-:S04]  /*27a0*/  LOP3.LUT R2, R12, UR6, RZ, 0x3c, !PT ;  /* 0x000000060c027c12 */ /* 0x002fc8000f8e3cff */
[----:B------:R-:W-:-:S04]  /*27b0*/  SHF.L.U32 R3, R2, 0x1f, RZ ;  /* 0x0000001f02037819 */ /* 0x000fc800000006ff */
[----:B------:R-:W1:Y:S02]  /*27c0*/  SYNCS.PHASECHK.TRANS64.TRYWAIT P0, [UR5], R3 ;  /* 0x00000003ff0075a7 */ /* 0x000e640008001105 */
[----:B-1----:R-:W-:Y:S05]  /*27d0*/  @!P0 BRA `(.L_x_44) ;  /* 0x0000004c00b08947 */ /* 0x002fea0003800000 */
.L_x_129:
[----:B------:R-:W-:-:S04]  /*27e0*/  UIADD3 UR4, UPT, UPT, UR4, 0x1, URZ ;  /* 0x0000000104047890 */ /* 0x000fc8000fffe0ff */
[----:B------:R-:W-:-:S04]  /*27f0*/  UISETP.NE.AND UP0, UPT, UR4, 0x4, UPT ;  /* 0x000000040400788c */ /* 0x000fc8000bf05270 */
[----:B------:R-:W-:Y:S02]  /*2800*/  USEL UR6, URZ, 0x1, UP0 ;  /* 0x00000001ff067887 */ /* 0x000fe40008000000 */
[----:B------:R-:W-:-:S04]  /*2810*/  USEL UR4, UR4, URZ, UP0 ;  /* 0x000000ff04047287 */ /* 0x000fc80008000000 */
[----:B------:R-:W-:Y:S01]  /*2820*/  ULEA UR5, UR4, UR7, 0x3 ;  /* 0x0000000704057291 */ /* 0x000fe2000f8e18ff */
[----:B------:R-:W-:-:S04]  /*2830*/  LOP3.LUT R2, R2, UR6, RZ, 0x3c, !PT ;  /* 0x0000000602027c12 */ /* 0x000fc8000f8e3cff */
[----:B-1----:R-:W-:-:S04]  /*2840*/  SHF.L.U32 R3, R2, 0x1f, RZ ;  /* 0x0000001f02037819 */ /* 0x002fc800000006ff */
[----:B------:R-:W1:Y:S02]  /*2850*/  SYNCS.PHASECHK.TRANS64.TRYWAIT P0, [UR5], R3 ;  /* 0x00000003ff0075a7 */ /* 0x000e640008001105 */
[----:B-1----:R-:W-:Y:S05]  /*2860*/  @!P0 BRA `(.L_x_45) ;  /* 0x0000004c00a48947 */ /* 0x002fea0003800000 */
.L_x_131:
[----:B------:R-:W-:-:S04]  /*2870*/  UIADD3 UR4, UPT, UPT, UR4, 0x1, URZ ;  /* 0x0000000104047890 */ /* 0x000fc8000fffe0ff */
[----:B------:R-:W-:-:S04]  /*2880*/  UISETP.NE.AND UP0, UPT, UR4, 0x4, UPT ;  /* 0x000000040400788c */ /* 0x000fc8000bf05270 */
[----:B------:R-:W-:Y:S02]  /*2890*/  USEL UR5, URZ, 0x1, UP0 ;  /* 0x00000001ff057887 */ /* 0x000fe40008000000 */
[----:B------:R-:W-:-:S04]  /*28a0*/  USEL UR4, UR4, URZ, UP0 ;  /* 0x000000ff04047287 */ /* 0x000fc80008000000 */
[----:B------:R-:W-:Y:S01]  /*28b0*/  ULEA UR4, UR4, UR7, 0x3 ;  /* 0x0000000704047291 */ /* 0x000fe2000f8e18ff */
[----:B------:R-:W-:-:S04]  /*28c0*/  LOP3.LUT R2, R2, UR5, RZ, 0x3c, !PT ;  /* 0x0000000502027c12 */ /* 0x000fc8000f8e3cff */
[----:B------:R-:W-:Y:S01]  /*28d0*/  SHF.L.U32 R2, R2, 0x1f, RZ ;  /* 0x0000001f02027819 */ /* 0x000fe200000006ff */
[----:B-1----:R-:W-:-:S07]  /*28e0*/  IMAD.U32 R0, RZ, RZ, UR4 ;  /* 0x00000004ff007e24 */ /* 0x002fce000f8e00ff */
.L_x_46:
[----:B-1----:R1:W2:Y:S02]  /*28f0*/  SYNCS.PHASECHK.TRANS64.TRYWAIT P0, [R0+URZ], R2 ;  /* 0x00000002000075a7 */ /* 0x0022a400080011ff */
[----:B--2---:R-:W-:Y:S05]  /*2900*/  @!P0 NANOSLEEP.SYNCS 0x989680 ;  /* 0x009896800000895d */ /* 0x004fea0003900000 */
[----:B------:R-:W2:Y:S02]  /*2910*/  @!P0 SYNCS.PHASECHK.TRANS64 P0, [R0+URZ], R2 ;  /* 0x00000002000085a7 */ /* 0x000ea400080010ff */
[----:B--2---:R-:W-:Y:S05]  /*2920*/  @P0 EXIT ;  /* 0x000000000000094d */ /* 0x004fea0003800000 */
[----:B------:R-:W-:Y:S05]  /*2930*/  BRA `(.L_x_46) ;  /* 0xfffffffc00ec7947 */ /* 0x000fea000383ffff */
.L_x_22:
[----:B------:R-:W-:-:S04]  /*2940*/  UISETP.NE.AND UP0, UPT, UR54, URZ, UPT ;  /* 0x000000ff3600728c */ /* 0x000fc8000bf05270 */
[----:B------:R-:W-:-:S09]  /*2950*/  UISETP.NE.OR UP0, UPT, UR18, 0x1, UP0 ;  /* 0x000000011200788c */ /* 0x000fd20008705670 */
[----:B------:R-:W-:Y:S05]  /*2960*/  BRA.U UP0, `(.L_x_47) ;  /* 0x0000000500487547 */ /* 0x000fea000b800000 */
[----:B------:R-:W-:Y:S01]  /*2970*/  ISETP.GE.U32.AND P2, PT, R0, 0x2, PT ;  /* 0x000000020000780c */ /* 0x000fe20003f46070 */
[----:B------:R-:W-:Y:S01]  /*2980*/  IMAD.MOV.U32 R12, RZ, RZ, 0x1 ;  /* 0x00000001ff0c7424 */ /* 0x000fe200078e00ff */
[----:B------:R-:W-:Y:S02]  /*2990*/  CS2R R10, SRZ ;  /* 0x00000000000a7805 */ /* 0x000fe4000001ff00 */
[----:B------:R-:W-:Y:S01]  /*29a0*/  CS2R R8, SRZ ;  /* 0x0000000000087805 */ /* 0x000fe2000001ff00 */
[----:B------:R-:W-:Y:S01]  /*29b0*/  UMOV UR6, 0x400 ;  /* 0x0000040000067882 */ /* 0x000fe20000000000 */
[----:B------:R-:W-:Y:S01]  /*29c0*/  UMOV UR5, URZ ;  /* 0x000000ff00057c82 */ /* 0x000fe20008000000 */
[----:B------:R-:W-:-:S12]  /*29d0*/  ULEA UR6, UR54, UR6, 0x18 ;  /* 0x0000000636067291 */ /* 0x000fd8000f8ec0ff */
.L_x_51:
[----:B------:R-:W-:Y:S02]  /*29e0*/  LEA R2, R8, UR6, 0x3 ;  /* 0x0000000608027c11 */ /* 0x000fe4000f8e18ff */
[----:B------:R-:W-:-:S03]  /*29f0*/  SHF.L.U32 R4, R9, 0x1f, RZ ;  /* 0x0000001f09047819 */ /* 0x000fc600000006ff */
[----:B------:R-:W-:Y:S01]  /*2a00*/  VIADD R5, R2, 0xf0 ;  /* 0x000000f002057836 */ /* 0x000fe20000000000 */
[----:B------:R-:W2:Y:S02]  /*2a10*/  SYNCS.PHASECHK.TRANS64.TRYWAIT P0, [R2+URZ+0xe0], R4 ;  /* 0x0000e004020075a7 */ /* 0x000ea400080011ff */
[----:B--2---:R-:W-:Y:S05]  /*2a20*/  @!P0 BRA `(.L_x_48) ;  /* 0x0000004c004c8947 */ /* 0x004fea0003800000 */
.L_x_132:
[----:B------:R-:W-:Y:S01]  /*2a30*/  ULEA UR4, UR5, UR6, 0x3 ;  /* 0x0000000605047291 */ /* 0x000fe2000f8e18ff */
[----:B--2---:R-:W-:Y:S01]  /*2a40*/  PRMT R2, RZ, 0x654, R5 ;  /* 0x00000654ff027816 */ /* 0x004fe20000000005 */
[----:B------:R-:W-:Y:S01]  /*2a50*/  @!P2 IMAD.MOV.U32 R4, RZ, RZ, 0x10 ;  /* 0x00000010ff04a424 */ /* 0x000fe200078e00ff */
[----:B------:R-:W-:Y:S01]  /*2a60*/  SHF.L.U32 R5, R12, 0x1f, RZ ;  /* 0x0000001f0c057819 */ /* 0x000fe200000006ff */
[----:B------:R-:W-:Y:S01]  /*2a70*/  UIADD3 UR7, UPT, UPT, UR4, 0x80, URZ ;  /* 0x0000008004077890 */ /* 0x000fe2000fffe0ff */
[----:B------:R2:W-:Y:S05]  /*2a80*/  SYNCS.ARRIVE.TRANS64.RED.A1T0 RZ, [R2+URZ], RZ ;  /* 0x000000ff02ff79a7 */ /* 0x0005ea00081004ff */
[----:B------:R-:W-:Y:S01]  /*2a90*/  IMAD.U32 R6, RZ, RZ, UR7 ;  /* 0x00000007ff067e24 */ /* 0x000fe2000f8e00ff */
[----:B------:R-:W3:Y:S04]  /*2aa0*/  SYNCS.PHASECHK.TRANS64.TRYWAIT P0, [UR4+0x90], R5 ;  /* 0x00009005ff0075a7 */ /* 0x000ee80008001104 */
[----:B------:R-:W-:Y:S01]  /*2ab0*/  PRMT R6, R0, 0x654, R6 ;  /* 0x0000065400067816 */ /* 0x000fe20000000006 */
[----:B--23--:R-:W-:Y:S06]  /*2ac0*/  @!P0 BRA `(.L_x_49) ;  /* 0x0000004c00388947 */ /* 0x00cfec0003800000 */
.L_x_134:
[----:B------:R-:W-:Y:S01]  /*2ad0*/  ULEA UR8, UR5, UR6, 0x4 ;  /* 0x0000000605087291 */ /* 0x000fe2000f8e20ff */
[----:B------:R-:W-:Y:S01]  /*2ae0*/  SEL R3, R6, R3, !P2 ;  /* 0x0000000306037207 */ /* 0x000fe20005000000 */
[----:B------:R-:W-:Y:S01]  /*2af0*/  UIADD3 UR9, UPT, UPT, UR4, 0x80, URZ ;  /* 0x0000008004097890 */ /* 0x000fe2000fffe0ff */
[----:B--2---:R-:W-:Y:S01]  /*2b00*/  LEA R2, R11, UR6, 0x3 ;  /* 0x000000060b027c11 */ /* 0x004fe2000f8e18ff */
[----:B------:R-:W-:Y:S01]  /*2b10*/  UIADD3 UR8, UPT, UPT, UR8, 0x110, URZ ;  /* 0x0000011008087890 */ /* 0x000fe2000fffe0ff */
[----:B------:R2:W-:Y:S01]  /*2b20*/  @!P2 SYNCS.ARRIVE.TRANS64.RED RZ, [R3+URZ], R4 ;  /* 0x0000000403ffa9a7 */ /* 0x0005e200080004ff */
[----:B------:R-:W-:Y:S01]  /*2b30*/  UIADD3 UR4, UPT, UPT, UR5, 0x1, URZ ;  /* 0x0000000105047890 */ /* 0x000fe2000fffe0ff */
[----:B------:R-:W-:-:S03]  /*2b40*/  VIADD R8, R8, 0x1 ;  /* 0x0000000108087836 */ /* 0x000fc60000000000 */
[----:B------:R-:W-:Y:S02]  /*2b50*/  UISETP.NE.AND UP0, UPT, UR4, 0x2, UPT ;  /* 0x000000020400788c */ /* 0x000fe4000bf05270 */
[----:B------:R-:W-:Y:S01]  /*2b60*/  ISETP.NE.AND P0, PT, R8, 0x2, PT ;  /* 0x000000020800780c */ /* 0x000fe20003f05270 */
[----:B------:R-:W-:Y:S06]  /*2b70*/  UGETNEXTWORKID.BROADCAST [UR8], [UR9] ;  /* 0x00000000080073ca */ /* 0x000fec0008000100 */
[----:B------:R-:W-:Y:S02]  /*2b80*/  USEL UR7, URZ, 0x1, UP0 ;  /* 0x00000001ff077887 */ /* 0x000fe40008000000 */
[----:B------:R-:W-:-:S04]  /*2b90*/  USEL UR5, UR4, URZ, UP0 ;  /* 0x000000ff04057287 */ /* 0x000fc80008000000 */
[----:B------:R-:W-:Y:S02]  /*2ba0*/  LOP3.LUT R12, R12, UR7, RZ, 0x3c, !PT ;  /* 0x000000070c0c7c12 */ /* 0x000fe4000f8e3cff */
[----:B--2---:R-:W-:-:S04]  /*2bb0*/  SHF.L.U32 R4, R10, 0x1f, RZ ;  /* 0x0000001f0a047819 */ /* 0x004fc800000006ff */
[----:B------:R-:W2:Y:S02]  /*2bc0*/  SYNCS.PHASECHK.TRANS64.TRYWAIT P1, [R2+URZ+0x80], R4 ;  /* 0x00008004020075a7 */ /* 0x000ea400080211ff */
[----:B--2---:R-:W-:Y:S05]  /*2bd0*/  @!P1 BRA `(.L_x_50) ;  /* 0x0000004c000c9947 */ /* 0x004fea0003800000 */
.L_x_135:
[C---:B--2---:R-:W-:Y:S01]  /*2be0*/  LEA R4, R11.reuse, UR6, 0x4 ;  /* 0x000000060b047c11 */ /* 0x044fe2000f8e20ff */
[----:B------:R-:W-:Y:S01]  /*2bf0*/  VIADD R2, R2, 0x90 ;  /* 0x0000009002027836 */ /* 0x000fe20000000000 */
[----:B------:R-:W-:Y:S01]  /*2c00*/  SEL R8, R8, RZ, P0 ;  /* 0x000000ff08087207 */ /* 0x000fe20000000000 */
[----:B------:R-:W-:-:S03]  /*2c10*/  VIADD R11, R11, 0x1 ;  /* 0x000000010b0b7836 */ /* 0x000fc60000000000 */
[----:B------:R-:W2:Y:S01]  /*2c20*/  LDS.128 R4, [R4+0x110] ;  /* 0x0001100004047984 */ /* 0x000ea20000000c00 */
[----:B------:R-:W-:Y:S02]  /*2c30*/  PRMT R2, RZ, 0x654, R2 ;  /* 0x00000654ff027816 */ /* 0x000fe40000000002 */
[C---:B------:R-:W-:Y:S01]  /*2c40*/  ISETP.NE.AND P1, PT, R11.reuse, 0x2, PT ;  /* 0x000000020b00780c */ /* 0x040fe20003f25270 */
[----:B------:R-:W-:Y:S01]  /*2c50*/  @!PT LDS RZ, [RZ] ;  /* 0x00000000fffff984 */ /* 0x000fe20000000800 */
[----:B------:R-:W-:Y:S01]  /*2c60*/  @!PT LDS RZ, [RZ] ;  /* 0x00000000fffff984 */ /* 0x000fe20000000800 */
[----:B------:R-:W-:Y:S01]  /*2c70*/  @!PT LDS RZ, [RZ] ;  /* 0x00000000fffff984 */ /* 0x000fe20000000800 */
[----:B------:R-:W-:Y:S01]  /*2c80*/  @!PT LDS RZ, [RZ] ;  /* 0x00000000fffff984 */ /* 0x000fe20000000800 */
[----:B------:R3:W-:Y:S06]  /*2c90*/  MEMBAR.ALL.CTA ;  /* 0x0000000000007992 */ /* 0x0007ec0000008000 */
[----:B---3--:R-:W3:Y:S01]  /*2ca0*/  FENCE.VIEW.ASYNC.S ;  /* 0x00000000000073c6 */ /* 0x008ee20000000000 */
[----:B------:R-:W-:Y:S01]  /*2cb0*/  SEL R11, R11, RZ, P1 ;  /* 0x000000ff0b0b7207 */ /* 0x000fe20000800000 */
[----:B---3--:R3:W-:Y:S01]  /*2cc0*/  SYNCS.ARRIVE.TRANS64.RED.A1T0 RZ, [R2+URZ], RZ ;  /* 0x000000ff02ff79a7 */ /* 0x0087e200081004ff */
[----:B--2---:R-:W-:-:S02]  /*2cd0*/  LOP3.LUT P3, RZ, R6, 0x1, RZ, 0xc0, !PT ;  /* 0x0000000106ff7812 */ /* 0x004fc4000786c0ff */
[----:B------:R-:W-:-:S04]  /*2ce0*/  SEL R4, RZ, 0x1, P1 ;  /* 0x00000001ff047807 */ /* 0x000fc80000800000 */
[----:B------:R-:W-:Y:S02]  /*2cf0*/  LOP3.LUT R10, R10, R4, RZ, 0x3c, !PT ;  /* 0x000000040a0a7212 */ /* 0x000fe400078e3cff */
[----:B---3--:R-:W-:-:S04]  /*2d00*/  SEL R2, RZ, 0x1, P0 ;  /* 0x00000001ff027807 */ /* 0x008fc80000000000 */
[----:B------:R-:W-:Y:S01]  /*2d10*/  LOP3.LUT R9, R9, R2, RZ, 0x3c, !PT ;  /* 0x0000000209097212 */ /* 0x000fe200078e3cff */
[----:B------:R-:W-:Y:S06]  /*2d20*/  @P3 BRA `(.L_x_51) ;  /* 0xfffffffc002c3947 */ /* 0x000fec000383ffff */
[----:B------:R-:W-:Y:S01]  /*2d30*/  ULEA UR4, UR5, UR6, 0x3 ;  /* 0x0000000605047291 */ /* 0x000fe2000f8e18ff */
[----:B------:R-:W-:-:S08]  /*2d40*/  SHF.L.U32 R2, R12, 0x1f, RZ ;  /* 0x0000001f0c027819 */ /* 0x000fd000000006ff */
[----:B------:R-:W2:Y:S02]  /*2d50*/  SYNCS.PHASECHK.TRANS64 P0, [UR4+0x90], R2 ;  /* 0x00009002ff0075a7 */ /* 0x000ea40008001004 */
[----:B--2---:R-:W-:Y:S05]  /*2d60*/  @P0 BRA `(.L_x_52) ;  /* 0x0000000000080947 */ /* 0x004fea0003800000 */
[----:B------:R-:W2:Y:S02]  /*2d70*/  SYNCS.PHASECHK.TRANS64.TRYWAIT P0, [UR4+0x90], R2 ;  /* 0x00009002ff0075a7 */ /* 0x000ea40008001104 */
[----:B--2---:R-:W-:Y:S05]  /*2d80*/  @!P0 BRA `(.L_x_53) ;  /* 0x0000004800b48947 */ /* 0x004fea0003800000 */
.L_x_52:
[----:B------:R-:W-:-:S04]  /*2d90*/  UIADD3 UR7, UPT, UPT, UR5, 0x1, URZ ;  /* 0x0000000105077890 */ /* 0x000fc8000fffe0ff */
[----:B------:R-:W-:-:S04]  /*2da0*/  UISETP.NE.AND UP0, UPT, UR7, 0x2, UPT ;  /* 0x000000020700788c */ /* 0x000fc8000bf05270 */
[----:B------:R-:W-:Y:S02]  /*2db0*/  USEL UR8, URZ, 0x1, UP0 ;  /* 0x00000001ff087887 */ /* 0x000fe40008000000 */
[----:B------:R-:W-:-:S04]  /*2dc0*/  USEL UR7, UR7, URZ, UP0 ;  /* 0x000000ff07077287 */ /* 0x000fc80008000000 */
[----:B------:R-:W-:Y:S01]  /*2dd0*/  ULEA UR7, UR7, UR6, 0x3 ;  /* 0x0000000607077291 */ /* 0x000fe2000f8e18ff */
[----:B--2---:R-:W-:-:S04]  /*2de0*/  LOP3.LUT R2, R12, UR8, RZ, 0x3c, !PT ;  /* 0x000000080c027c12 */ /* 0x004fc8000f8e3cff */
[----:B------:R-:W-:-:S04]  /*2df0*/  SHF.L.U32 R0, R2, 0x1f, RZ ;  /* 0x0000001f02007819 */ /* 0x000fc800000006ff */
[----:B------:R-:W2:Y:S02]  /*2e00*/  SYNCS.PHASECHK.TRANS64 P0, [UR7+0x90], R0 ;  /* 0x00009000ff0075a7 */ /* 0x000ea40008001007 */
[----:B-12---:R-:W-:Y:S05]  /*2e10*/  @P0 EXIT ;  /* 0x000000000000094d */ /* 0x006fea0003800000 */
[----:B------:R-:W-:Y:S02]  /*2e20*/  SHF.L.U32 R2, R2, 0x1f, RZ ;  /* 0x0000001f02027819 */ /* 0x000fe400000006ff */
[----:B------:R-:W-:-:S07]  /*2e30*/  MOV R0, UR7 ;  /* 0x0000000700007c02 */ /* 0x000fce0008000f00 */
.L_x_54:
[----:B-1----:R1:W2:Y:S02]  /*2e40*/  SYNCS.PHASECHK.TRANS64.TRYWAIT P0, [R0+URZ+0x90], R2 ;  /* 0x00009002000075a7 */ /* 0x0022a400080011ff */
[----:B--2---:R-:W-:Y:S05]  /*2e50*/  @!P0 NANOSLEEP.SYNCS 0x989680 ;  /* 0x009896800000895d */ /* 0x004fea0003900000 */
[----:B------:R-:W2:Y:S02]  /*2e60*/  @!P0 SYNCS.PHASECHK.TRANS64 P0, [R0+URZ+0x90], R2 ;  /* 0x00009002000085a7 */ /* 0x000ea400080010ff */
[----:B--2---:R-:W-:Y:S05]  /*2e70*/  @P0 EXIT ;  /* 0x000000000000094d */ /* 0x004fea0003800000 */
[----:B------:R-:W-:Y:S05]  /*2e80*/  BRA `(.L_x_54) ;  /* 0xfffffffc00ec7947 */ /* 0x000fea000383ffff */
.L_x_47:
[----:B------:R-:W-:Y:S05]  /*2e90*/  BRA.U UP4, `(.L_x_55) ;  /* 0x0000000d049c7547 */ /* 0x000fea000b800000 */
[----:B------:R-:W-:Y:S01]  /*2ea0*/  UMOV UR4, 0x40 ;  /* 0x0000004000047882 */ /* 0x000fe20000000000 */
[----:B------:R-:W-:Y:S01]  /*2eb0*/  NOP ;  /* 0x0000000000007918 */ /* 0x000fe20000000000 */
[----:B------:R-:W-:Y:S01]  /*2ec0*/  ULEA UR5, UR54, UR4, 0x18 ;  /* 0x0000000436057291 */ /* 0x000fe2000f8ec0ff */
[----:B------:R-:W-:Y:S02]  /*2ed0*/  UMOV UR6, 0x400 ;  /* 0x0000040000067882 */ /* 0x000fe40000000000 */
[----:B------:R-:W-:-:S06]  /*2ee0*/  ULEA UR6, UR54, UR6, 0x18 ;  /* 0x0000000636067291 */ /* 0x000fcc000f8ec0ff */
[----:B------:R-:W2:Y:S02]  /*2ef0*/  LDS.U8 R0, [UR5+0x1c] ;  /* 0x00001c05ff007984 */ /* 0x000ea40008000000 */
[----:B--2---:R-:W-:-:S13]  /*2f00*/  ISETP.NE.AND P0, PT, R0, RZ, PT ;  /* 0x000000ff0000720c */ /* 0x004fda0003f05270 */
[----:B------:R-:W-:Y:S05]  /*2f10*/  @P0 BRA `(.L_x_56) ;  /* 0x0000000000580947 */ /* 0x000fea0003800000 */
[----:B------:R-:W-:-:S13]  /*2f20*/  ELECT P0, URZ, PT ;  /* 0x0000000000ff782f */ /* 0x000fda0003800000 */
[----:B------:R-:W-:Y:S05]  /*2f30*/  @!P0 BRA `(.L_x_57) ;  /* 0x0000000000608947 */ /* 0x000fea0003800000 */
[----:B------:R-:W-:Y:S01]  /*2f40*/  UMOV UR4, 0x10 ;  /* 0x0000001000047882 */ /* 0x000fe20000000000 */
[----:B------:R-:W-:Y:S01]  /*2f50*/  HFMA2 R0, -RZ, RZ, 0, 5.9604644775390625e-08 ;  /* 0x00000001ff007431 */ /* 0x000fe200000001ff */
[----:B------:R-:W-:-:S03]  /*2f60*/  MOV R3, 0xffff ;  /* 0x0000ffff00037802 */ /* 0x000fc60000000f00 */
[----:B------:R-:W-:Y:S04]  /*2f70*/  DEPBAR.LE SB2, 0x36 ;  /* 0x0000ad800000791a */ /* 0x000fe80000000000 */
[----:B------:R-:W2:Y:S02]  /*2f80*/  UTCATOMSWS.FIND_AND_SET.ALIGN UP0, UR4, UR4 ;  /* 0x00000004000475e3 */ /* 0x000ea40008000800 */
[----:B--2---:R-:W-:Y:S01]  /*2f90*/  MOV R4, UR4 ;  /* 0x0000000400047c02 */ /* 0x004fe20008000f00 */
[----:B------:R-:W-:Y:S06]  /*2fa0*/  BRA.U UP0, `(.L_x_58) ;  /* 0x0000000100187547 */ /* 0x000fec000b800000 */
.L_x_59:
[----:B------:R-:W-:Y:S05]  /*2fb0*/  NANOSLEEP 0x64 ;  /* 0x000000640000795d */ /* 0x000fea0003800000 */
[----:B------:R-:W-:-:S05]  /*2fc0*/  UMOV UR4, 0x10 ;  /* 0x0000001000047882 */ /* 0x000fca0000000000 */
[----:B------:R-:W-:Y:S04]  /*2fd0*/  DEPBAR.LE SB2, 0x36 ;  /* 0x0000ad800000791a */ /* 0x000fe80000000000 */
[----:B------:R-:W2:Y:S02]  /*2fe0*/  UTCATOMSWS.FIND_AND_SET.ALIGN UP0, UR4, UR4 ;  /* 0x00000004000475e3 */ /* 0x000ea40008000800 */
[----:B--2---:R-:W-:Y:S01]  /*2ff0*/  MOV R4, UR4 ;  /* 0x0000000400047c02 */ /* 0x004fe20008000f00 */
[----:B------:R-:W-:Y:S05]  /*3000*/  BRA.U !UP0, `(.L_x_59) ;  /* 0xfffffffd08e87547 */ /* 0x000fea000b83ffff */
.L_x_58:
[-C--:B------:R-:W-:Y:S02]  /*3010*/  SHF.L.U32 R3, R3, R4.reuse, RZ ;  /* 0x0000000403037219 */ /* 0x080fe400000006ff */
[----:B------:R-:W-:Y:S01]  /*3020*/  SHF.L.U32 R0, R0, R4, RZ ;  /* 0x0000000400007219 */ /* 0x000fe200000006ff */
[----:B------:R-:W-:Y:S02]  /*3030*/  IMAD.SHL.U32 R4, R4, 0x20, RZ ;  /* 0x0000002004047824 */ /* 0x000fe400078e00ff */
[----:B------:R2:W-:Y:S04]  /*3040*/  ATOMS.OR RZ, [UR5+0x14], R3 ;  /* 0x00001403ffff798c */ /* 0x0005e8000b000005 */
[----:B------:R2:W-:Y:S04]  /*3050*/  ATOMS.OR RZ, [UR5+0x18], R0 ;  /* 0x00001800ffff798c */ /* 0x0005e8000b000005 */
[----:B------:R2:W-:Y:S01]  /*3060*/  STS [UR6+0x130], R4 ;  /* 0x00013004ff007988 */ /* 0x0005e20008000806 */
[----:B------:R-:W-:Y:S05]  /*3070*/  BRA `(.L_x_57) ;  /* 0x0000000000107947 */ /* 0x000fea0003800000 */
.L_x_56:
[----:B------:R-:W-:Y:S02]  /*3080*/  MOV R0, 0xffffffff ;  /* 0xffffffff00007802 */ /* 0x000fe40000000f00 */
[----:B------:R-:W-:-:S03]  /*3090*/  MOV R4, 0x30c0 ;  /* 0x000030c000047802 */ /* 0x000fc60000000f00 */
[----:B------:R2:W-:Y:S04]  /*30a0*/  STS [UR6+0x130], R0 ;  /* 0x00013000ff007988 */ /* 0x0005e80008000806 */
[----:B-12--5:R-:W-:Y:S05]  /*30b0*/  CALL.REL.NOINC `($__internal_1_$__cuda_sm10x_tcgen05_guardrail_trap_phase_invalid_during_alloc) ;  /* 0x0000004c008c7944 */ /* 0x026fea0003c00000 */
.L_x_57:
[----:B------:R-:W-:Y:S05]  /*30c0*/  WARPSYNC.ALL ;  /* 0x0000000000007948 */ /* 0x000fea0003800000 */
[----:B------:R-:W3:Y:S01]  /*30d0*/  S2UR UR4, SR_CgaCtaId ;  /* 0x00000000000479c3 */ /* 0x000ee20000008800 */
[----:B------:R-:W-:Y:S01]  /*30e0*/  UMOV UR17, 0x400 ;  /* 0x0000040000117882 */ /* 0x000fe20000000000 */
[----:B------:R-:W-:-:S06]  /*30f0*/  NOP ;  /* 0x0000000000007918 */ /* 0x000fcc0000000000 */
[----:B------:R-:W-:Y:S06]  /*3100*/  BAR.ARV 0x6, 0xa0 ;  /* 0x0182800000007b1d */ /* 0x000fec0000002000 */
[----:B------:R-:W4:Y:S01]  /*3110*/  LDCU UR5, c[0x0][0x38c] ;  /* 0x00007180ff0577ac */ /* 0x000f220008000800 */
[----:B------:R-:W-:Y:S01]  /*3120*/  LOP3.LUT R2, R2, 0xffff, RZ, 0xc0, !PT ;  /* 0x0000ffff02027812 */ /* 0x000fe200078ec0ff */
[----:B------:R-:W-:Y:S01]  /*3130*/  IMAD.MOV.U32 R11, RZ, RZ, 0x1 ;  /* 0x00000001ff0b7424 */ /* 0x000fe200078e00ff */
[----:B------:R-:W-:Y:S01]  /*3140*/  CS2R R8, SRZ ;  /* 0x0000000000087805 */ /* 0x000fe2000001ff00 */
[----:B------:R-:W1:Y:S01]  /*3150*/  LDCU UR8, c[0x0][0x38c] ;  /* 0x00007180ff0877ac */ /* 0x000e620008000800 */
[----:B------:R-:W-:Y:S01]  /*3160*/  R2UR UR19, R2 ;  /* 0x00000000021372ca */ /* 0x000fe200000e0000 */
[----:B------:R-:W-:Y:S01]  /*3170*/  IMAD.MOV.U32 R10, RZ, RZ, RZ ;  /* 0x000000ffff0a7224 */ /* 0x000fe200078e00ff */
[----:B------:R-:W-:Y:S01]  /*3180*/  UMOV UR22, URZ ;  /* 0x000000ff00167c82 */ /* 0x000fe20008000000 */
[----:B------:R-:W-:Y:S01]  /*3190*/  UMOV UR14, URZ ;  /* 0x000000ff000e7c82 */ /* 0x000fe20008000000 */
[----:B---3--:R-:W-:Y:S01]  /*31a0*/  ULEA UR17, UR4, UR17, 0x18 ;  /* 0x0000001104117291 */ /* 0x008fe2000f8ec0ff */
[----:B------:R-:W-:Y:S01]  /*31b0*/  UMOV UR26, 0x0 ;  /* 0x00000000001a7882 */ /* 0x000fe20000000000 */
[----:B------:R-:W-:-:S02]  /*31c0*/  UMOV UR27, 0x4100490 ;  /* 0x04100490001b7882 */ /* 0x000fc40000000000 */
[----:B------:R-:W-:Y:S02]  /*31d0*/  UIADD3 UR6, UPT, UPT, UR17, 0x3400, URZ ;  /* 0x0000340011067890 */ /* 0x000fe4000fffe0ff */
[----:B------:R-:W-:Y:S02]  /*31e0*/  UIADD3 UR7, UPT, UPT, UR17, 0x7400, URZ ;  /* 0x0000740011077890 */ /* 0x000fe4000fffe0ff */
[----:B----4-:R-:W-:Y:S01]  /*31f0*/  UIADD3 UR5, UPT, UPT, UR5, 0x1f, URZ ;  /* 0x0000001f05057890 */ /* 0x010fe2000fffe0ff */
[----:B--2---:R-:W2:Y:S01]  /*3200*/  LDS R0, [UR17+0x130] ;  /* 0x00013011ff007984 */ /* 0x004ea20008000800 */
[----:B------:R-:W-:Y:S02]  /*3210*/  USHF.R.U32.HI UR6, URZ, 0x4, UR6 ;  /* 0x00000004ff067899 */ /* 0x000fe40008011606 */
[----:B------:R-:W-:Y:S02]  /*3220*/  USHF.R.S32.HI UR4, URZ, 0x1f, UR5 ;  /* 0x0000001fff047899 */ /* 0x000fe40008011405 */
[----:B------:R-:W-:-:S02]  /*3230*/  ULOP3.LUT UR6, UR6, 0x3fff, URZ, 0xc0, !UPT ;  /* 0x00003fff06067892 */ /* 0x000fc4000f8ec0ff */
[----:B------:R-:W-:Y:S02]  /*3240*/  ULEA.HI UR4, UR4, UR5, URZ, 0x5 ;  /* 0x0000000504047291 */ /* 0x000fe4000f8f28ff */
[----:B------:R-:W-:Y:S02]  /*3250*/  USHF.R.U32.HI UR5, URZ, 0x4, UR7 ;  /* 0x00000004ff057899 */ /* 0x000fe40008011607 */
[----:B------:R-:W-:Y:S02]  /*3260*/  USHF.R.S32.HI UR28, URZ, 0x5, UR4 ;  /* 0x00000005ff1c7899 */ /* 0x000fe40008011404 */
[----:B------:R-:W-:Y:S02]  /*3270*/  ULOP3.LUT UR5, UR5, 0x3fff, URZ, 0xc0, !UPT ;  /* 0x00003fff05057892 */ /* 0x000fe4000f8ec0ff */
[----:B------:R-:W-:Y:S02]  /*3280*/  UISETP.LT.AND UP0, UPT, UR28, 0x1, UPT ;  /* 0x000000011c00788c */ /* 0x000fe4000bf01270 */
[----:B------:R-:W-:-:S02]  /*3290*/  ULOP3.LUT UR20, UR6, 0x10000, URZ, 0xfc, !UPT ;  /* 0x0001000006147892 */ /* 0x000fc4000f8efcff */
[----:B------:R-:W-:Y:S02]  /*32a0*/  USEL UR29, UR28, 0x1, !UP0 ;  /* 0x000000011c1d7887 */ /* 0x000fe4000c000000 */
[----:B------:R-:W-:Y:S02]  /*32b0*/  ULOP3.LUT UR21, UR5, 0x10000, URZ, 0xfc, !UPT ;  /* 0x0001000005157892 */ /* 0x000fe4000f8efcff */
[----:B------:R-:W-:Y:S02]  /*32c0*/  UIADD3 UR29, UPT, UPT, -UR29, URZ, URZ ;  /* 0x000000ff1d1d7290 */ /* 0x000fe4000fffe1ff */
[----:B-1----:R-:W-:Y:S01]  /*32d0*/  UISETP.GE.AND UP4, UPT, UR8, 0x1, UPT ;  /* 0x000000010800788c */ /* 0x002fe2000bf86270 */
[----:B------:R-:W-:Y:S01]  /*32e0*/  UMOV UR24, 0x0 ;  /* 0x0000000000187882 */ /* 0x000fe20000000000 */
[----:B------:R-:W-:Y:S01]  /*32f0*/  UMOV UR25, 0x4100490 ;  /* 0x0410049000197882 */ /* 0x000fe20000000000 */
[----:B--2---:R-:W-:-:S15]  /*3300*/  R2UR UR30, R0 ;  /* 0x00000000001e72ca */ /* 0x004fde00000e0000 */
.L_x_66:
[----:B------:R-:W-:Y:S02]  /*3310*/  LEA R0, R10, UR17, 0x3 ;  /* 0x000000110a007c11 */ /* 0x000fe4000f8e18ff */
[----:B------:R-:W-:Y:S02]  /*3320*/  SHF.L.U32 R2, R9, 0x1f, RZ ;  /* 0x0000001f09027819 */ /* 0x000fe400000006ff */
[----:B------:R-:W-:Y:S01]  /*3330*/  PLOP3.LUT P0, PT, PT, PT, UP4, 0x80, 0x8 ;  /* 0x000000000008781c */ /* 0x000fe20003f0f048 */
[----:B------:R-:W-:Y:S01]  /*3340*/  VIADD R3, R0, 0x90 ;  /* 0x0000009000037836 */ /* 0x000fe20000000000 */
[----:B-1----:R-:W1:Y:S02]  /*3350*/  SYNCS.PHASECHK.TRANS64.TRYWAIT P1, [R0+URZ+0x80], R2 ;  /* 0x00008002000075a7 */ /* 0x002e6400080211ff */
[----:B-1-3--:R-:W-:Y:S09]  /*3360*/  @!P1 BRA `(.L_x_60) ;  /* 0x0000004400549947 */ /* 0x00aff20003800000 */
.L_x_137:
[----:B------:R-:W-:Y:S01]  /*3370*/  LEA R4, R10, UR17, 0x4 ;  /* 0x000000110a047c11 */ /* 0x000fe2000f8e20ff */
[----:B------:R-:W-:Y:S01]  /*3380*/  @UP4 ULEA UR4, UR14, UR17, 0x3 ;  /* 0x000000110e044291 */ /* 0x000fe2000f8e18ff */
[----:B------:R-:W-:Y:S01]  /*3390*/  PLOP3.LUT P2, PT, PT, PT, PT, 0x80, 0x8 ;  /* 0x000000000008781c */ /* 0x000fe20003f4f070 */
[----:B------:R-:W-:Y:S01]  /*33a0*/  ULEA UR23, UR22, UR17, 0x3 ;  /* 0x0000001116177291 */ /* 0x000fe2000f8e18ff */
[----:B------:R-:W-:Y:S02]  /*33b0*/  PRMT R3, RZ, 0x654, R3 ;  /* 0x00000654ff037816 */ /* 0x000fe40000000003 */
[----:B------:R-:W2:Y:S01]  /*33c0*/  LDS.128 R4, [R4+0x110] ;  /* 0x0001100004047984 */ /* 0x000ea20000000c00 */
[----:B-1----:R-:W-:Y:S02]  /*33d0*/  @P0 SHF.L.U32 R2, R8, 0x1f, RZ ;  /* 0x0000001f08020819 */ /* 0x002fe400000006ff */
[----:B------:R-:W-:Y:S01]  /*33e0*/  SHF.L.U32 R0, R11, 0x1f, RZ ;  /* 0x0000001f0b007819 */ /* 0x000fe200000006ff */
[----:B------:R-:W-:Y:S01]  /*33f0*/  @!PT LDS RZ, [RZ] ;  /* 0x00000000fffff984 */ /* 0x000fe20000000800 */
[----:B------:R-:W-:Y:S01]  /*3400*/  @!PT LDS RZ, [RZ] ;  /* 0x00000000fffff984 */ /* 0x000fe20000000800 */
[----:B------:R-:W-:Y:S01]  /*3410*/  @!PT LDS RZ, [RZ] ;  /* 0x00000000fffff984 */ /* 0x000fe20000000800 */
[----:B------:R-:W-:Y:S01]  /*3420*/  @!PT LDS RZ, [RZ] ;  /* 0x00000000fffff984 */ /* 0x000fe20000000800 */
[----:B------:R1:W-:Y:S06]  /*3430*/  MEMBAR.ALL.CTA ;  /* 0x0000000000007992 */ /* 0x0003ec0000008000 */
[----:B-1----:R-:W1:Y:S02]  /*3440*/  FENCE.VIEW.ASYNC.S ;  /* 0x00000000000073c6 */ /* 0x002e640000000000 */
[----:B-1----:R1:W-:Y:S01]  /*3450*/  SYNCS.ARRIVE.TRANS64.RED.A1T0 RZ, [R3+URZ], RZ ;  /* 0x000000ff03ff79a7 */ /* 0x0023e200081004ff */
[----:B------:R1:W3:Y:S01]  /*3460*/  @P0 SYNCS.PHASECHK.TRANS64.TRYWAIT P2, [UR4], R2 ;  /* 0x00000002ff0005a7 */ /* 0x0002e20008041104 */
[----:B------:R-:W-:Y:S01]  /*3470*/  ULEA.HI UR4, UR22, UR22, URZ, 0x1 ;  /* 0x0000001616047291 */ /* 0x000fe2000f8f08ff */
[----:B--2---:R-:W-:-:S03]  /*3480*/  LOP3.LUT P1, RZ, R6, 0x1, RZ, 0xc0, !PT ;  /* 0x0000000106ff7812 */ /* 0x004fc6000782c0ff */
[----:B------:R-:W-:Y:S02]  /*3490*/  USHF.L.U32 UR18, UR4, 0x5, URZ ;  /* 0x0000000504127899 */ /* 0x000fe400080006ff */
[----:B------:R-:W-:Y:S02]  /*34a0*/  ULOP3.LUT UR4, UR4, 0xffe, URZ, 0xc0, !UPT ;  /* 0x00000ffe04047892 */ /* 0x000fe4000f8ec0ff */
[----:B------:R-:W-:Y:S02]  /*34b0*/  ULOP3.LUT UR18, UR18, 0xffffffc0, URZ, 0xc0, !UPT ;  /* 0xffffffc012127892 */ /* 0x000fe4000f8ec0ff */
[----:B------:R-:W-:Y:S02]  /*34c0*/  UIADD3 UR4, UPT, UPT, -UR4, UR22, URZ ;  /* 0x0000001604047290 */ /* 0x000fe4000fffe1ff */
[----:B------:R-:W-:Y:S01]  /*34d0*/  UIADD3 UR18, UPT, UPT, UR30, UR18, URZ ;  /* 0x000000121e127290 */ /* 0x000fe2000fffe0ff */
[----:B------:R-:W2:Y:S03]  /*34e0*/  SYNCS.PHASECHK.TRANS64.TRYWAIT P0, [UR23+0xc0], R0 ;  /* 0x0000c000ff0075a7 */ /* 0x000ea60008001117 */
[----:B------:R-:W-:Y:S01]  /*34f0*/  ULEA UR18, UR4, UR18, 0x14 ;  /* 0x0000001204127291 */ /* 0x000fe2000f8ea0ff */
[----:B-123--:R-:W-:Y:S11]  /*3500*/  @!P0 BRA `(.L_x_61) ;  /* 0x0000004400008947 */ /* 0x00eff60003800000 */
.L_x_139:
[----:B------:R-:W-:Y:S01]  /*3510*/  IADD3 R10, PT, PT, R10, 0x1, RZ ;  /* 0x000000010a0a7810 */ /* 0x000fe20007ffe0ff */
[----:B------:R-:W-:Y:S06]  /*3520*/  BRA.U !UP4, `(.L_x_62) ;  /* 0x000000010c987547 */ /* 0x000fec000b800000 */
[----:B------:R-:W-:Y:S01]  /*3530*/  UPLOP3.LUT UP2, UPT, UPT, UPT, UPT, 0x40, 0x4 ;  /* 0x000000000004789c */ /* 0x000fe20003f4e870 */
[----:B------:R-:W-:Y:S01]  /*3540*/  UMOV UR16, UR29 ;  /* 0x0000001d00107c82 */ /* 0x000fe20008000000 */
[----:B------:R-:W-:Y:S01]  /*3550*/  UMOV UR15, UR28 ;  /* 0x0000001c000f7c82 */ /* 0x000fe20008000000 */
[----:B------:R-:W-:-:S08]  /*3560*/  UMOV UR6, UR14 ;  /* 0x0000000e00067c82 */ /* 0x000fd00008000000 */
.L_x_65:
[----:B------:R-:W-:Y:S02]  /*3570*/  UIADD3 UR16, UPT, UPT, UR16, 0x1, URZ ;  /* 0x0000000110107890 */ /* 0x000fe4000fffe0ff */
[----:B--2---:R-:W-:Y:S02]  /*3580*/  ULEA UR5, UR6, UR17, 0x3 ;  /* 0x0000001106057291 */ /* 0x004fe4000f8e18ff */
[----:B------:R-:W-:Y:S01]  /*3590*/  UISETP.NE.AND UP3, UPT, UR16, URZ, UPT ;  /* 0x000000ff1000728c */ /* 0x000fe2000bf65270 */
[----:B---3--:R-:W-:Y:S10]  /*35a0*/  @P2 BRA `(.L_x_63) ;  /* 0x00000000000c2947 */ /* 0x008ff40003800000 */
[----:B-1----:R-:W-:Y:S04]  /*35b0*/  SHF.L.U32 R2, R8, 0x1f, RZ ;  /* 0x0000001f08027819 */ /* 0x002fe800000006ff */
[----:B------:R-:W1:Y:S02]  /*35c0*/  SYNCS.PHASECHK.TRANS64.TRYWAIT P0, [UR5], R2 ;  /* 0x00000002ff0075a7 */ /* 0x000e640008001105 */
[----:B-1----:R-:W-:Y:S05]  /*35d0*/  @!P0 BRA `(.L_x_64) ;  /* 0x0000004000e48947 */ /* 0x002fea0003800000 */
.L_x_63:
[----:B------:R-:W-:Y:S01]  /*35e0*/  UISETP.NE.AND UP0, UPT, UR15, 0x1, UPT ;  /* 0x000000010f00788c */ /* 0x000fe2000bf05270 */
[----:B------:R-:W-:Y:S01]  /*35f0*/  PLOP3.LUT P2, PT, PT, PT, PT, 0x80, 0x8 ;  /* 0x000000000008781c */ /* 0x000fe20003f4f070 */
[----:B------:R-:W-:Y:S02]  /*3600*/  UIADD3 UR4, UPT, UPT, UR6, 0x1, URZ ;  /* 0x0000000106047890 */ /* 0x000fe4000fffe0ff */
[----:B------:R-:W-:Y:S02]  /*3610*/  ULEA UR12, UR6, UR21, 0x8 ;  /* 0x00000015060c7291 */ /* 0x000fe4000f8e40ff */
[----:B------:R-:W-:Y:S01]  /*3620*/  UISETP.NE.AND UP1, UPT, UR4, 0x4, UPT ;  /* 0x000000040400788c */ /* 0x000fe2000bf25270 */
[----:B------:R-:W-:Y:S01]  /*3630*/  PLOP3.LUT P0, PT, PT, PT, UP0, 0x80, 0x8 ;  /* 0x000000000008781c */ /* 0x000fe20003f0f008 */
[----:B------:R-:W-:Y:S02]  /*3640*/  UIADD3 UR10, UPT, UPT, UR12, 0x2, URZ ;  /* 0x000000020c0a7890 */ /* 0x000fe4000fffe0ff */
[----:B------:R-:W-:Y:S02]  /*3650*/  USEL UR7, URZ, 0x1, UP1 ;  /* 0x00000001ff077887 */ /* 0x000fe40008800000 */
[----:B------:R-:W-:Y:S02]  /*3660*/  USEL UR14, UR4, URZ, UP1 ;  /* 0x000000ff040e7287 */ /* 0x000fe40008800000 */
[----:B------:R-:W-:Y:S02]  /*3670*/  UIADD3 UR15, UPT, UPT, UR15, -0x1, URZ ;  /* 0xffffffff0f0f7890 */ /* 0x000fe4000fffe0ff */
[----:B------:R-:W-:Y:S01]  /*3680*/  @UP0 ULEA UR4, UR14, UR17, 0x3 ;  /* 0x000000110e040291 */ /* 0x000fe2000f8e18ff */
[----:B------:R-:W-:Y:S01]  /*3690*/  LOP3.LUT R8, R8, UR7, RZ, 0x3c, !PT ;  /* 0x0000000708087c12 */ /* 0x000fe2000f8e3cff */
[----:B------:R-:W-:Y:S01]  /*36a0*/  UIADD3 UR7, UPT, UPT, UR5, 0x20, URZ ;  /* 0x0000002005077890 */ /* 0x000fe2000fffe0ff */
[----:B------:R-:W-:Y:S02]  /*36b0*/  UMOV UR13, 0x80004020 ;  /* 0x80004020000d7882 */ /* 0x000fe40000000000 */
[----:B-1----:R-:W-:Y:S01]  /*36c0*/  @P0 SHF.L.U32 R0, R8, 0x1f, RZ ;  /* 0x0000001f08000819 */ /* 0x002fe200000006ff */
[----:B------:R-:W-:Y:S01]  /*36d0*/  UMOV UR5, 0x80004020 ;  /* 0x8000402000057882 */ /* 0x000fe20000000000 */
[----:B------:R-:W-:Y:S01]  /*36e0*/  UMOV UR11, 0x80004020 ;  /* 0x80004020000b7882 */ /* 0x000fe20000000000 */
[----:B------:R-:W-:Y:S01]  /*36f0*/  UMOV UR9, 0x80004020 ;  /* 0x8000402000097882 */ /* 0x000fe20000000000 */
[----:B------:R2:W3:Y:S01]  /*3700*/  @P0 SYNCS.PHASECHK.TRANS64.TRYWAIT P2, [UR4], R0 ;  /* 0x00000000ff0005a7 */ /* 0x0004e20008041104 */
[----:B------:R-:W-:Y:S03]  /*3710*/  ULEA UR4, UR6, UR20, 0x8 ;  /* 0x0000001406047291 */ /* 0x000fe6000f8e40ff */
[----:B------:R-:W-:Y:S01]  /*3720*/  UMOV UR6, UR14 ;  /* 0x0000000e00067c82 */ /* 0x000fe20008000000 */
[----:B------:R-:W-:Y:S05]  /*3730*/  UIADD3 UR8, UPT, UPT, UR4, 0x2, URZ ;  /* 0x0000000204087890 */ /* 0x000fea000fffe0ff */
[----:B------:R2:W-:Y:S01]  /*3740*/  UTCHMMA gdesc[UR4], gdesc[UR12], tmem[UR18], tmem[UR26], idesc[UR27], UP2 ;  /* 0x00ff1a0c040075ea */ /* 0x0005e20009000012 */
[----:B------:R-:W-:Y:S03]  /*3750*/  UPLOP3.LUT UP2, UPT, UPT, UPT, UPT, 0x80, 0x8 ;  /* 0x000000000008789c */ /* 0x000fe60003f4f070 */
[----:B------:R2:W-:Y:S01]  /*3760*/  UTCHMMA gdesc[UR8], gdesc[UR10], tmem[UR18], tmem[UR24], idesc[UR25], UPT ;  /* 0x00ff180a080075ea */ /* 0x0005e2000b800012 */
[----:B------:R2:W-:Y:S01]  /*3770*/  UTCBAR.MULTICAST [UR7], URZ, UR19 ;  /* 0x000000ff070073e9 */ /* 0x0005e20008000813 */
[----:B------:R-:W-:Y:S06]  /*3780*/  BRA.U UP3, `(.L_x_65) ;  /* 0xfffffffd03787547 */ /* 0x000fec000b83ffff */
.L_x_62:
[----:B--2---:R-:W-:Y:S01]  /*3790*/  UIADD3 UR4, UPT, UPT, UR22, 0x1, URZ ;  /* 0x0000000116047890 */ /* 0x004fe2000fffe0ff */
[C---:B------:R-:W-:Y:S01]  /*37a0*/  ISETP.NE.AND P0, PT, R10.reuse, 0x2, PT ;  /* 0x000000020a00780c */ /* 0x040fe20003f05270 */
[----:B------:R-:W-:Y:S02]  /*37b0*/  UIADD3 UR5, UPT, UPT, UR23, 0xa0, URZ ;  /* 0x000000a017057890 */ /* 0x000fe4000fffe0ff */
[----:B------:R-:W-:Y:S01]  /*37c0*/  UISETP.NE.AND UP0, UPT, UR4, 0x4, UPT ;  /* 0x000000040400788c */ /* 0x000fe2000bf05270 */
[----:B-1----:R-:W-:Y:S02]  /*37d0*/  SEL R0, RZ, 0x1, P0 ;  /* 0x00000001ff007807 */ /* 0x002fe40000000000 */
[----:B------:R-:W-:Y:S01]  /*37e0*/  SEL R10, R10, RZ, P0 ;  /* 0x000000ff0a0a7207 */ /* 0x000fe20000000000 */
[----:B------:R-:W-:Y:S01]  /*37f0*/  USEL UR6, URZ, 0x1, UP0 ;  /* 0x00000001ff067887 */ /* 0x000fe20008000000 */
[----:B------:R-:W-:Y:S01]  /*3800*/  LOP3.LUT R9, R9, R0, RZ, 0x3c, !PT ;  /* 0x0000000009097212 */ /* 0x000fe200078e3cff */
[----:B------:R-:W-:Y:S01]  /*3810*/  USEL UR22, UR4, URZ, UP0 ;  /* 0x000000ff04167287 */ /* 0x000fe20008000000 */
[----:B------:R1:W-:Y:S03]  /*3820*/  UTCBAR [UR5], URZ ;  /* 0x000000ff050073e9 */ /* 0x0003e600080000ff */
[----:B------:R-:W-:Y:S01]  /*3830*/  LOP3.LUT R11, R11, UR6, RZ, 0x3c, !PT ;  /* 0x000000060b0b7c12 */ /* 0x000fe2000f8e3cff */
[----:B------:R-:W-:Y:S07]  /*3840*/  @P1 BRA `(.L_x_66) ;  /* 0xfffffff800b01947 */ /* 0x000fee000383ffff */
[----:B------:R-:W2:Y:S01]  /*3850*/  S2UR UR8, SR_CgaCtaId ;  /* 0x00000000000879c3 */ /* 0x000ea20000008800 */
[----:B------:R-:W-:Y:S01]  /*3860*/  ELECT P0, URZ, PT ;  /* 0x0000000000ff782f */ /* 0x000fe20003800000 */
[----:B------:R-:W-:Y:S01]  /*3870*/  IMAD.MOV.U32 R0, RZ, RZ, 0x1 ;  /* 0x00000001ff007424 */ /* 0x000fe200078e00ff */
[----:B------:R-:W-:Y:S01]  /*3880*/  UIADD3 UR17, UPT, UPT, UR17, 0xc0, URZ ;  /* 0x000000c011117890 */ /* 0x000fe2000fffe0ff */
[----:B------:R-:W-:Y:S01]  /*3890*/  SHF.L.U32 R2, R11, 0x1f, RZ ;  /* 0x0000001f0b027819 */ /* 0x000fe200000006ff */
[----:B------:R-:W-:-:S03]  /*38a0*/  UMOV UR4, 0x40 ;  /* 0x0000004000047882 */ /* 0x000fc60000000000 */
[----:B------:R-:W-:Y:S01]  /*38b0*/  UVIRTCOUNT.DEALLOC.SMPOOL 0x80 ;  /* 0x000000800000784c */ /* 0x000fe20000000000 */
[----:B--2---:R-:W-:Y:S02]  /*38c0*/  ULEA UR8, UR8, UR4, 0x18 ;  /* 0x0000000408087291 */ /* 0x004fe4000f8ec0ff */
[----:B------:R-:W-:-:S07]  /*38d0*/  ULEA UR4, UR22, UR17, 0x3 ;  /* 0x0000001116047291 */ /* 0x000fce000f8e18ff */
[----:B------:R2:W-:Y:S02]  /*38e0*/  @P0 STS.U8 [UR8+0x1c], R0 ;  /* 0x00001c00ff000988 */ /* 0x0005e40008000008 */
[----:B------:R-:W4:Y:S02]  /*38f0*/  SYNCS.PHASECHK.TRANS64.TRYWAIT P0, [UR4], R2 ;  /* 0x00000002ff0075a7 */ /* 0x000f240008001104 */
[----:B--2-4-:R-:W-:Y:S05]  /*3900*/  @!P0 BRA `(.L_x_67) ;  /* 0x0000004000308947 */ /* 0x014fea0003800000 */
.L_x_142:
[----:B------:R-:W-:-:S04]  /*3910*/  UIADD3 UR4, UPT, UPT, UR22, 0x1, URZ ;  /* 0x0000000116047890 */ /* 0x000fc8000fffe0ff */
[----:B------:R-:W-:-:S04]  /*3920*/  UISETP.NE.AND UP0, UPT, UR4, 0x4, UPT ;  /* 0x000000040400788c */ /* 0x000fc8000bf05270 */
[----:B------:R-:W-:Y:S02]  /*3930*/  USEL UR6, URZ, 0x1, UP0 ;  /* 0x00000001ff067887 */ /* 0x000fe40008000000 */
[----:B------:R-:W-:-:S04]  /*3940*/  USEL UR4, UR4, URZ, UP0 ;  /* 0x000000ff04047287 */ /* 0x000fc80008000000 */
[----:B-1----:R-:W-:Y:S01]  /*3950*/  ULEA UR5, UR4, UR17, 0x3 ;  /* 0x0000001104057291 */ /* 0x002fe2000f8e18ff */
[----:B--2---:R-:W-:-:S04]  /*3960*/  LOP3.LUT R2, R11, UR6, RZ, 0x3c, !PT ;  /* 0x000000060b027c12 */ /* 0x004fc8000f8e3cff */
[----:B------:R-:W-:-:S04]  /*3970*/  SHF.L.U32 R3, R2, 0x1f, RZ ;  /* 0x0000001f02037819 */ /* 0x000fc800000006ff */
[----:B------:R-:W1:Y:S02]  /*3980*/  SYNCS.PHASECHK.TRANS64.TRYWAIT P0, [UR5], R3 ;  /* 0x00000003ff0075a7 */ /* 0x000e640008001105 */
[----:B-1----:R-:W-:Y:S05]  /*3990*/  @!P0 BRA `(.L_x_68) ;  /* 0x0000004000248947 */ /* 0x002fea0003800000 */
.L_x_144:
        /* <DEDUP_REMOVED lines=9> */
.L_x_146:
[----:B------:R-:W-:-:S04]  /*3a30*/  UIADD3 UR4, UPT, UPT, UR4, 0x1, URZ ;  /* 0x0000000104047890 */ /* 0x000fc8000fffe0ff */
[----:B------:R-:W-:-:S04]  /*3a40*/  UISETP.NE.AND UP0, UPT, UR4, 0x4, UPT ;  /* 0x000000040400788c */ /* 0x000fc8000bf05270 */
[----:B------:R-:W-:Y:S02]  /*3a50*/  USEL UR5, URZ, 0x1, UP0 ;  /* 0x00000001ff057887 */ /* 0x000fe40008000000 */
[----:B------:R-:W-:-:S04]  /*3a60*/  USEL UR4, UR4, URZ, UP0 ;  /* 0x000000ff04047287 */ /* 0x000fc80008000000 */
[----:B------:R-:W-:Y:S01]  /*3a70*/  ULEA UR4, UR4, UR17, 0x3 ;  /* 0x0000001104047291 */ /* 0x000fe2000f8e18ff */
[----:B------:R-:W-:-:S04]  /*3a80*/  LOP3.LUT R2, R2, UR5, RZ, 0x3c, !PT ;  /* 0x0000000502027c12 */ /* 0x000fc8000f8e3cff */
[----:B------:R-:W-:-:S04]  /*3a90*/  SHF.L.U32 R2, R2, 0x1f, RZ ;  /* 0x0000001f02027819 */ /* 0x000fc800000006ff */
[----:B------:R-:W2:Y:S02]  /*3aa0*/  SYNCS.PHASECHK.TRANS64.TRYWAIT P0, [UR4], R2 ;  /* 0x00000002ff0075a7 */ /* 0x000ea40008001104 */
[----:B--2---:R-:W-:Y:S05]  /*3ab0*/  @!P0 BRA `(.L_x_70) ;  /* 0x00000040000c8947 */ /* 0x004fea0003800000 */
.L_x_148:
[----:B------:R-:W-:Y:S01]  /*3ac0*/  NOP ;  /* 0x0000000000007918 */ /* 0x000fe20000000000 */
[----:B-1----:R-:W1:Y:S01]  /*3ad0*/  LDS R0, [UR8+0x14] ;  /* 0x00001408ff007984 */ /* 0x002e620008000800 */
[----:B------:R-:W-:Y:S01]  /*3ae0*/  ULOP3.LUT UR4, UR30, 0xffff, URZ, 0xc0, !UPT ;  /* 0x0000ffff1e047892 */ /* 0x000fe2000f8ec0ff */
[----:B------:R-:W-:Y:S01]  /*3af0*/  UMOV UR5, 0xffff ;  /* 0x0000ffff00057882 */ /* 0x000fe20000000000 */
[----:B------:R-:W-:Y:S02]  /*3b00*/  UMOV UR6, 0x1 ;  /* 0x0000000100067882 */ /* 0x000fe40000000000 */
[----:B------:R-:W-:-:S04]  /*3b10*/  USHF.R.U32.HI UR4, URZ, 0x5, UR4 ;  /* 0x00000005ff047899 */ /* 0x000fc80008011604 */
[----:B------:R-:W-:Y:S02]  /*3b20*/  USHF.L.U32 UR5, UR5, UR4, URZ ;  /* 0x0000000405057299 */ /* 0x000fe400080006ff */
[----:B------:R-:W-:-:S04]  /*3b30*/  USHF.L.U32 UR4, UR6, UR4, URZ ;  /* 0x0000000406047299 */ /* 0x000fc800080006ff */
[----:B-1----:R-:W-:-:S04]  /*3b40*/  LOP3.LUT R0, R0, UR5, RZ, 0xc0, !PT ;  /* 0x0000000500007c12 */ /* 0x002fc8000f8ec0ff */
[----:B------:R-:W-:-:S13]  /*3b50*/  ISETP.NE.AND P0, PT, R0, UR5, PT ;  /* 0x0000000500007c0c */ /* 0x000fda000bf05270 */
[----:B------:R-:W-:Y:S05]  /*3b60*/  @P0 BRA `(.L_x_71) ;  /* 0x0000000000580947 */ /* 0x000fea0003800000 */
[----:B------:R-:W1:Y:S02]  /*3b70*/  LDS R0, [UR8+0x18] ;  /* 0x00001808ff007984 */ /* 0x000e640008000800 */
[----:B-1----:R-:W-:-:S04]  /*3b80*/  LOP3.LUT R0, R0, UR4, RZ, 0xc0, !PT ;  /* 0x0000000400007c12 */ /* 0x002fc8000f8ec0ff */
[----:B------:R-:W-:-:S13]  /*3b90*/  ISETP.NE.AND P0, PT, R0, UR4, PT ;  /* 0x0000000400007c0c */ /* 0x000fda000bf05270 */
[----:B------:R-:W-:Y:S05]  /*3ba0*/  @P0 BRA `(.L_x_72) ;  /* 0x00000000003c0947 */ /* 0x000fea0003800000 */
[----:B------:R-:W1:Y:S01]  /*3bb0*/  S2R R2, SR_LANEID ;  /* 0x0000000000027919 */ /* 0x000e620000000000 */
[----:B------:R-:W-:-:S06]  /*3bc0*/  ULOP3.LUT UR5, URZ, UR5, URZ, 0x33, !UPT ;  /* 0x00000005ff057292 */ /* 0x000fcc000f8e33ff */
[----:B------:R-:W-:-:S04]  /*3bd0*/  IMAD.U32 R0, RZ, RZ, UR5 ;  /* 0x00000005ff007e24 */ /* 0x000fc8000f8e00ff */
[----:B------:R2:W4:Y:S02]  /*3be0*/  REDUX UR7, R0 ;  /* 0x00000000000773c4 */ /* 0x0005240000000000 */
[----:B------:R1:W-:Y:S01]  /*3bf0*/  UTCATOMSWS.AND URZ, UR5 ;  /* 0x0000000500ff79e3 */ /* 0x0003e20008000000 */
[----:B--2---:R-:W-:Y:S01]  /*3c00*/  LOP3.LUT R0, RZ, UR4, RZ, 0x33, !PT ;  /* 0x00000004ff007c12 */ /* 0x004fe2000f8e33ff */
[----:B------:R-:W-:Y:S02]  /*3c10*/  VOTEU.ANY UR4, UPT, PT ;  /* 0x0000000000047886 */ /* 0x000fe400038e0100 */
[----:B------:R-:W-:Y:S02]  /*3c20*/  UFLO.U32 UR4, UR4 ;  /* 0x00000004000472bd */ /* 0x000fe400080e0000 */
[----:B------:R-:W2:Y:S04]  /*3c30*/  REDUX UR6, R0 ;  /* 0x00000000000673c4 */ /* 0x000ea80000000000 */
[----:B-1----:R-:W-:-:S02]  /*3c40*/  ISETP.EQ.U32.AND P0, PT, R2, UR4, PT ;  /* 0x0000000402007c0c */ /* 0x002fc4000bf02070 */
[----:B----4-:R-:W-:-:S11]  /*3c50*/  MOV R2, UR7 ;  /* 0x0000000700027c02 */ /* 0x010fd60008000f00 */
[----:B------:R1:W-:Y:S01]  /*3c60*/  @P0 ATOMS.AND RZ, [UR8+0x14], R2 ;  /* 0x00001402ffff098c */ /* 0x0003e2000a800008 */
[----:B--2---:R-:W-:-:S05]  /*3c70*/  IMAD.U32 R0, RZ, RZ, UR6 ;  /* 0x00000006ff007e24 */ /* 0x004fca000f8e00ff */
[----:B------:R1:W-:Y:S01]  /*3c80*/  @P0 ATOMS.AND RZ, [UR8+0x18], R0 ;  /* 0x00001800ffff098c */ /* 0x0003e2000a800008 */
[----:B------:R-:W-:Y:S05]  /*3c90*/  BRA `(.L_x_73) ;  /* 0x0000000000147947 */ /* 0x000fea0003800000 */
.L_x_72:
[----:B------:R-:W-:Y:S02]  /*3ca0*/  MOV R2, 0x3cc0 ;  /* 0x00003cc000027802 */ /* 0x000fe40000000f00 */
[----:B---3-5:R-:W-:Y:S05]  /*3cb0*/  CALL.REL.NOINC `($__internal_0_$__cuda_sm10x_tcgen05_guardrail_trap_col_being_dealloced_not_returned_by_alloc) ;  /* 0x0000004000807944 */ /* 0x028fea0003c00000 */
[----:B------:R-:W-:Y:S05]  /*3cc0*/  BRA `(.L_x_73) ;  /* 0x0000000000087947 */ /* 0x000fea0003800000 */
.L_x_71:
[----:B------:R-:W-:Y:S02]  /*3cd0*/  MOV R2, 0x3cf0 ;  /* 0x00003cf000027802 */ /* 0x000fe40000000f00 */
[----:B---3-5:R-:W-:Y:S05]  /*3ce0*/  CALL.REL.NOINC `($__internal_2_$__cuda_sm10x_tcgen05_guardrail_trap_unallocated_columns_being_dealloced) ;  /* 0x00000040008c7944 */ /* 0x028fea0003c00000 */
.L_x_73:
[----:B------:R-:W-:Y:S01]  /*3cf0*/  NOP ;  /* 0x0000000000007918 */ /* 0x000fe20000000000 */
[----:B------:R-:W-:Y:S05]  /*3d00*/  EXIT ;  /* 0x000000000000794d */ /* 0x000fea0003800000 */
.L_x_55:
[----:B------:R-:W-:-:S09]  /*3d10*/  UISETP.NE.OR UP0, UPT, UR18, 0x3, !UP3 ;  /* 0x000000031200788c */ /* 0x000fd2000df05670 */
[----:B------:R-:W-:Y:S05]  /*3d20*/  BRA.U UP0, `(.L_x_74) ;  /* 0x0000001100247547 */ /* 0x000fea000b800000 */
[----:B------:R-:W2:Y:S01]  /*3d30*/  LDCU.64 UR4, c[0x0][0x888] ;  /* 0x00011100ff0477ac */ /* 0x000ea20008000a00 */
[----:B------:R-:W3:Y:S01]  /*3d40*/  LDC.64 R12, c[0x0][0x348] ;  /* 0x0000d200ff0c7b82 */ /* 0x000ee20000000a00 */
[----:B------:R-:W-:Y:S02]  /*3d50*/  HFMA2 R9, -RZ, RZ, 0, 0 ;  /* 0x00000000ff097431 */ /* 0x000fe400000001ff */
[----:B------:R-:W-:Y:S01]  /*3d60*/  IMAD.MOV.U32 R11, RZ, RZ, 0x1 ;  /* 0x00000001ff0b7424 */ /* 0x000fe200078e00ff */
[----:B------:R-:W4:Y:S01]  /*3d70*/  LDCU UR37, c[0x0][0x370] ;  /* 0x00006e00ff2577ac */ /* 0x000f220008000800 */
[----:B------:R-:W-:Y:S01]  /*3d80*/  IMAD.MOV.U32 R10, RZ, RZ, RZ ;  /* 0x000000ffff0a7224 */ /* 0x000fe200078e00ff */
[----:B------:R-:W-:Y:S01]  /*3d90*/  MOV R3, 0x1000 ;  /* 0x0000100000037802 */ /* 0x000fe20000000f00 */
[----:B------:R-:W4:Y:S01]  /*3da0*/  LDCU.128 UR32, c[0x0][0xb10] ;  /* 0x00016200ff2077ac */ /* 0x000f220008000c00 */
[----:B------:R-:W1:Y:S01]  /*3db0*/  LDCU UR31, c[0x0][0x374] ;  /* 0x00006e80ff1f77ac */ /* 0x000e620008000800 */
[----:B------:R-:W1:Y:S01]  /*3dc0*/  LDCU.64 UR28, c[0x0][0x890] ;  /* 0x00011200ff1c77ac */ /* 0x000e620008000a00 */
[----:B--2---:R-:W-:Y:S01]  /*3dd0*/  UISETP.NE.U32.AND UP0, UPT, UR4, URZ, UPT ;  /* 0x000000ff0400728c */ /* 0x004fe2000bf05070 */
[----:B------:R-:W2:Y:S01]  /*3de0*/  LDCU UR15, c[0x0][0xb0c] ;  /* 0x00016180ff0f77ac */ /* 0x000ea20008000800 */
[----:B------:R-:W3:Y:S01]  /*3df0*/  LDCU UR41, c[0x0][0xb20] ;  /* 0x00016400ff2977ac */ /* 0x000ee20008000800 */
[----:B------:R-:W3:Y:S01]  /*3e00*/  LDCU UR4, c[0x0][0xb30] ;  /* 0x00016600ff0477ac */ /* 0x000ee20008000800 */
[----:B----4-:R-:W-:-:S02]  /*3e10*/  UIMAD.WIDE.U32 UR6, UR37, UR32, URZ ;  /* 0x00000020250672a5 */ /* 0x010fc4000f8e00ff */
[----:B-1----:R-:W-:Y:S02]  /*3e20*/  UIMAD.WIDE.U32 UR8, UR31, UR35, URZ ;  /* 0x000000231f0872a5 */ /* 0x002fe4000f8e00ff */
[----:B------:R-:W-:Y:S02]  /*3e30*/  USEL UR40, URZ, 0x1, UP5 ;  /* 0x00000001ff287887 */ /* 0x000fe4000a800000 */
[----:B------:R-:W-:Y:S02]  /*3e40*/  UISETP.NE.U32.AND UP6, UPT, UR28, URZ, UPT ;  /* 0x000000ff1c00728c */ /* 0x000fe4000bfc5070 */
[----:B------:R-:W-:Y:S01]  /*3e50*/  UISETP.NE.AND.EX UP5, UPT, UR5, URZ, UPT, UP0 ;  /* 0x000000ff0500728c */ /* 0x000fe2000bfa5300 */
[----:B------:R-:W-:Y:S01]  /*3e60*/  UMOV UR24, 0x400 ;  /* 0x0000040000187882 */ /* 0x000fe20000000000 */
[----:B------:R-:W-:Y:S01]  /*3e70*/  UISETP.NE.AND UP0, UPT, UR42, 0x1, UPT ;  /* 0x000000012a00788c */ /* 0x000fe2000bf05270 */
[----:B------:R-:W-:Y:S01]  /*3e80*/  UMOV UR6, UR7 ;  /* 0x0000000700067c82 */ /* 0x000fe20008000000 */
[----:B------:R-:W-:Y:S01]  /*3e90*/  UMOV UR38, UR9 ;  /* 0x0000000900267c82 */ /* 0x000fe20008000000 */
[----:B--2---:R-:W-:Y:S01]  /*3ea0*/  UISETP.NE.AND UP0, UPT, UR15, 0x1, UPT ;  /* 0x000000010f00788c */ /* 0x004fe2000bf05270 */
[----:B------:R-:W-:Y:S01]  /*3eb0*/  UMOV UR25, URZ ;  /* 0x000000ff00197c82 */ /* 0x000fe20008000000 */
[----:B------:R-:W-:-:S02]  /*3ec0*/  UPLOP3.LUT UP4, UPT, UPT, UPT, UPT, 0x40, 0x4 ;  /* 0x000000000004789c */ /* 0x000fc40003f8e870 */
[----:B------:R-:W-:Y:S01]  /*3ed0*/  UISETP.GE.AND UP2, UPT, UR42, 0x1, UPT ;  /* 0x000000012a00788c */ /* 0x000fe2000bf46270 */
[----:B------:R-:W1:Y:S01]  /*3ee0*/  LDCU.64 UR16, c[0x0][0xb28] ;  /* 0x00016500ff1077ac */ /* 0x000e620008000a00 */
[----:B------:R-:W-:Y:S02]  /*3ef0*/  ULEA UR24, UR54, UR24, 0x18 ;  /* 0x0000001836187291 */ /* 0x000fe4000f8ec0ff */
[----:B------:R-:W-:Y:S02]  /*3f00*/  UISETP.NE.AND.EX UP6, UPT, UR29, URZ, UPT, UP6 ;  /* 0x000000ff1d00728c */ /* 0x000fe4000bfc5360 */
[----:B------:R-:W-:Y:S02]  /*3f10*/  USHF.R.U32.HI UR39, URZ, UR33, UR6 ;  /* 0x00000021ff277299 */ /* 0x000fe40008011606 */
[----:B---3--:R-:W-:Y:S02]  /*3f20*/  USHF.R.U32.HI UR38, URZ, UR41, UR38 ;  /* 0x00000029ff267299 */ /* 0x008fe40008011626 */
[----:B------:R-:W-:-:S02]  /*3f30*/  UISETP.NE.AND UP0, UPT, UR34, 0x1, UPT ;  /* 0x000000012200788c */ /* 0x000fc4000bf05270 */
[----:B------:R-:W-:-:S11]  /*3f40*/  UISETP.NE.AND UP3, UPT, UR4, 0x1, UPT ;  /* 0x000000010400788c */ /* 0x000fd6000bf65270 */
.L_x_83:
[C---:B------:R-:W-:Y:S02]  /*3f50*/  LEA R8, R10.reuse, UR24, 0x3 ;  /* 0x000000180a087c11 */ /* 0x040fe4000f8e18ff */
[----:B------:R-:W-:Y:S02]  /*3f60*/  SHF.L.U32 R0, R9, 0x1f, RZ ;  /* 0x0000001f09007819 */ /* 0x000fe400000006ff */
[----:B------:R-:W-:Y:S02]  /*3f70*/  LEA R4, R10, UR24, 0x4 ;  /* 0x000000180a047c11 */ /* 0x000fe4000f8e20ff */
[----:B--2---:R-:W2:Y:S02]  /*3f80*/  SYNCS.PHASECHK.TRANS64.TRYWAIT P0, [R8+URZ+0x80], R0 ;  /* 0x00008000080075a7 */ /* 0x004ea400080011ff */
[----:B--2---:R-:W-:Y:S05]  /*3f90*/  @!P0 BRA `(.L_x_75) ;  /* 0x0000003800ec8947 */ /* 0x004fea0003800000 */
.L_x_149:
[----:B------:R-:W3:Y:S01]  /*3fa0*/  LDS.128 R4, [R4+0x110] ;  /* 0x0001100004047984 */ /* 0x000ee20000000c00 */
[----:B------:R-:W-:Y:S01]  /*3fb0*/  UISETP.GE.AND UP0, UPT, UR42, 0x1, UPT ;  /* 0x000000012a00788c */ /* 0x000fe2000bf06270 */
[----:B------:R-:W-:Y:S01]  /*3fc0*/  @!PT LDS RZ, [RZ] ;  /* 0x00000000fffff984 */ /* 0x000fe20000000800 */
[----:B------:R-:W-:Y:S01]  /*3fd0*/  @!PT LDS RZ, [RZ] ;  /* 0x00000000fffff984 */ /* 0x000fe20000000800 */
[----:B------:R-:W-:Y:S01]  /*3fe0*/  @!PT LDS RZ, [RZ] ;  /* 0x00000000fffff984 */ /* 0x000fe20000000800 */
[----:B------:R-:W-:Y:S01]  /*3ff0*/  @!PT LDS RZ, [RZ] ;  /* 0x00000000fffff984 */ /* 0x000fe20000000800 */
[----:B------:R4:W-:Y:S06]  /*4000*/  MEMBAR.ALL.CTA ;  /* 0x0000000000007992 */ /* 0x0009ec0000008000 */
[----:B----4-:R-:W4:Y:S01]  /*4010*/  FENCE.VIEW.ASYNC.S ;  /* 0x00000000000073c6 */ /* 0x010f220000000000 */
[----:B---3--:R-:W-:Y:S11]  /*4020*/  LOP3.LUT P0, RZ, R6, 0x1, RZ, 0xc0, !PT ;  /* 0x0000000106ff7812 */ /* 0x008ff6000780c0ff */
[----:B------:R-:W-:Y:S02]  /*4030*/  @!UPT UIADD3 URZ, UPT, UPT, URZ, URZ, URZ ;  /* 0x000000fffffff290 */ /* 0x000fe4000fffe0ff */
[----:B----4-:R-:W-:Y:S01]  /*4040*/  VOTEU.ANY UP2, P0 ;  /* 0x0000000000ff7886 */ /* 0x010fe20000040100 */
[----:B------:R-:W-:Y:S11]  /*4050*/  PLOP3.LUT P0, PT, PT, PT, UP2, 0x80, 0x8 ;  /* 0x000000000008781c */ /* 0x000ff60003f0f028 */
[----:B------:R-:W-:Y:S02]  /*4060*/  @!UPT UIADD3 URZ, UPT, UPT, URZ, URZ, URZ ;  /* 0x000000fffffff290 */ /* 0x000fe4000fffe0ff */
[----:B--2---:R-:W-:Y:S02]  /*4070*/  @P0 SHF.R.U32.HI R0, RZ, 0x10, R5 ;  /* 0x00000010ff000819 */ /* 0x004fe40000011605 */
[----:B------:R-:W-:Y:S02]  /*4080*/  @P0 MOV R2, R4 ;  /* 0x0000000400020202 */ /* 0x000fe40000000f00 */
[----:B------:R-:W-:Y:S01]  /*4090*/  @P0 R2UR UR4, R0 ;  /* 0x00000000000402ca */ /* 0x000fe200000e0000 */
[----:B------:R-:W-:Y:S01]  /*40a0*/  VIADD R0, R8, 0x90 ;  /* 0x0000009008007836 */ /* 0x000fe20000000000 */
[----:B------:R-:W-:Y:S02]  /*40b0*/  @P0 LOP3.LUT R4, R5, 0xffff, RZ, 0xc0, !PT ;  /* 0x0000ffff05040812 */ /* 0x000fe400078ec0ff */
[----:B------:R-:W-:Y:S02]  /*40c0*/  @P0 R2UR UR6, R2 ;  /* 0x00000000020602ca */ /* 0x000fe400000e0000 */
[----:B------:R-:W-:Y:S02]  /*40d0*/  PRMT R0, RZ, 0x654, R0 ;  /* 0x00000654ff007816 */ /* 0x000fe40000000000 */
[----:B------:R-:W-:Y:S02]  /*40e0*/  @P0 R2UR UR5, R4 ;  /* 0x00000000040502ca */ /* 0x000fe400000e0000 */
[----:B------:R2:W-:Y:S03]  /*40f0*/  SYNCS.ARRIVE.TRANS64.RED.A1T0 RZ, [R0+URZ], RZ ;  /* 0x000000ff00ff79a7 */ /* 0x0005e600081004ff */
[----:B------:R-:W-:Y:S04]  /*4100*/  @UP2 UMOV UR27, UR4 ;  /* 0x00000004001b2c82 */ /* 0x000fe80008000000 */
[----:B------:R-:W-:Y:S04]  /*4110*/  @UP2 UMOV UR14, UR6 ;  /* 0x00000006000e2c82 */ /* 0x000fe80008000000 */
[----:B------:R-:W-:Y:S01]  /*4120*/  @UP2 UMOV UR13, UR5 ;  /* 0x00000005000d2c82 */ /* 0x000fe20008000000 */
[----:B------:R-:W-:Y:S05]  /*4130*/  BRA.U !UP0, `(.L_x_76) ;  /* 0x0000000108c07547 */ /* 0x000fea000b800000 */
[----:B------:R-:W-:Y:S02]  /*4140*/  UIMAD.WIDE.U32 UR8, UR13, UR35, URZ ;  /* 0x000000230d0872a5 */ /* 0x000fe4000f8e00ff */
[----:B------:R-:W-:Y:S02]  /*4150*/  UP2UR UR12, UPR, URZ, 0x4 ;  /* 0x00000004ff0c7883 */ /* 0x000fe40008000000 */
[----:B------:R-:W-:Y:S02]  /*4160*/  UISETP.NE.AND UP2, UPT, UR34, 0x1, UPT ;  /* 0x000000012200788c */ /* 0x000fe4000bf45270 */
[----:B------:R-:W-:Y:S02]  /*4170*/  UIMAD.WIDE.U32 UR10, UR14, UR32, URZ ;  /* 0x000000200e0a72a5 */ /* 0x000fe4000f8e00ff */
[----:B------:R-:W-:Y:S02]  /*4180*/  USEL UR4, UR31, UR38, !UP2 ;  /* 0x000000261f047287 */ /* 0x000fe4000d000000 */
[----:B------:R-:W-:Y:S02]  /*4190*/  UISETP.NE.AND UP0, UPT, UR15, 0x1, UPT ;  /* 0x000000010f00788c */ /* 0x000fe4000bf05270 */
[----:B------:R-:W-:Y:S02]  /*41a0*/  UP2UR UR22, UPR, URZ, 0x2 ;  /* 0x00000002ff167883 */ /* 0x000fe40008000000 */
[----:B------:R-:W-:Y:S02]  /*41b0*/  UISETP.NE.AND UP1, UPT, UR42, 0x1, UPT ;  /* 0x000000012a00788c */ /* 0x000fe4000bf25270 */
[----:B-1----:R-:W-:Y:S02]  /*41c0*/  UIMAD.WIDE.U32 UR18, UR4, UR16, URZ ;  /* 0x00000010041272a5 */ /* 0x002fe4000f8e00ff */
[----:B------:R-:W-:Y:S01]  /*41d0*/  USEL UR7, UR37, UR39, !UP0 ;  /* 0x0000002725077287 */ /* 0x000fe2000c000000 */
[----:B------:R-:W-:Y:S02]  /*41e0*/  UMOV UR5, UR9 ;  /* 0x0000000900057c82 */ /* 0x000fe40008000000 */
[----:B------:R-:W-:Y:S02]  /*41f0*/  USHF.R.U32.HI UR6, URZ, UR41, UR5 ;  /* 0x00000029ff067299 */ /* 0x000fe40008011605 */
[----:B------:R-:W-:Y:S02]  /*4200*/  UIMAD.WIDE.U32 UR20, UR7, UR16, URZ ;  /* 0x00000010071472a5 */ /* 0x000fe4000f8e00ff */
[----:B------:R-:W-:Y:S02]  /*4210*/  USEL UR6, UR13, UR6, !UP2 ;  /* 0x000000060d067287 */ /* 0x000fe4000d000000 */
[----:B------:R-:W-:Y:S01]  /*4220*/  UISETP.NE.AND UP2, UPT, UR12, URZ, UPT ;  /* 0x000000ff0c00728c */ /* 0x000fe2000bf45270 */
[----:B------:R-:W-:Y:S01]  /*4230*/  UMOV UR5, UR11 ;  /* 0x0000000b00057c82 */ /* 0x000fe20008000000 */
[----:B------:R-:W-:Y:S02]  /*4240*/  UIMAD.WIDE.U32 UR10, UR6, UR16, URZ ;  /* 0x00000010060a72a5 */ /* 0x000fe4000f8e00ff */
[----:B------:R-:W-:Y:S03]  /*4250*/  USHF.R.U32.HI UR8, URZ, UR33, UR5 ;  /* 0x00000021ff087299 */ /* 0x000fe60008011605 */
[----:B------:R-:W-:Y:S02]  /*4260*/  UMOV UR5, UR19 ;  /* 0x0000001300057c82 */ /* 0x000fe40008000000 */
[----:B------:R-:W-:Y:S03]  /*4270*/  @UP1 USHF.R.U32.HI UR4, URZ, UR17, UR5 ;  /* 0x00000011ff041299 */ /* 0x000fe60008011605 */
[----:B------:R-:W-:Y:S01]  /*4280*/  UMOV UR5, UR21 ;  /* 0x0000001500057c82 */ /* 0x000fe20008000000 */
[----:B------:R-:W-:Y:S02]  /*4290*/  UIMAD UR4, UR42, UR4, URZ ;  /* 0x000000042a0472a4 */ /* 0x000fe4000f8e02ff */
[----:B------:R-:W-:Y:S02]  /*42a0*/  @UP1 USHF.R.U32.HI UR7, URZ, UR17, UR5 ;  /* 0x00000011ff071299 */ /* 0x000fe40008011605 */
[----:B------:R-:W-:Y:S02]  /*42b0*/  USEL UR5, UR14, UR8, !UP0 ;  /* 0x000000080e057287 */ /* 0x000fe4000c000000 */
[----:B------:R-:W-:Y:S02]  /*42c0*/  UIMAD UR8, UR42, UR7, URZ ;  /* 0x000000072a0872a4 */ /* 0x000fe4000f8e02ff */
[----:B------:R-:W-:Y:S03]  /*42d0*/  UISETP.GE.AND UP0, UPT, UR6, UR4, UPT ;  /* 0x000000040600728c */ /* 0x000fe6000bf06270 */
[----:B------:R-:W-:Y:S01]  /*42e0*/  UMOV UR4, UR11 ;  /* 0x0000000b00047c82 */ /* 0x000fe20008000000 */
[----:B------:R-:W-:Y:S02]  /*42f0*/  UISETP.GE.OR UP0, UPT, UR5, UR8, UP0 ;  /* 0x000000080500728c */ /* 0x000fe40008706670 */
[----:B------:R-:W-:Y:S02]  /*4300*/  USHF.R.U32.HI UR4, URZ, UR17, UR4 ;  /* 0x00000011ff047299 */ /* 0x000fe40008011604 */
[----:B------:R-:W-:Y:S02]  /*4310*/  UIMAD.WIDE.U32 UR8, UR5, UR16, URZ ;  /* 0x00000010050872a5 */ /* 0x000fe4000f8e00ff */
[----:B------:R-:W-:Y:S04]  /*4320*/  USEL UR10, UR6, UR4, !UP1 ;  /* 0x00000004060a7287 */ /* 0x000fe8000c800000 */
[----:B------:R-:W-:Y:S01]  /*4330*/  UIADD3 UR11, UPT, UPT, -UR10, URZ, URZ ;  /* 0x000000ff0a0b7290 */ /* 0x000fe2000fffe1ff */
[----:B------:R-:W-:Y:S02]  /*4340*/  @!UP0 UMOV UR4, UR9 ;  /* 0x0000000900048c82 */ /* 0x000fe40008000000 */
[----:B------:R-:W-:Y:S02]  /*4350*/  @!UP0 USHF.R.U32.HI UR4, URZ, UR17, UR4 ;  /* 0x00000011ff048299 */ /* 0x000fe40008011604 */
[----:B------:R-:W-:Y:S02]  /*4360*/  UIMAD UR8, UR42, UR11, UR6 ;  /* 0x0000000b2a0872a4 */ /* 0x000fe4000f8e0206 */
[----:B------:R-:W-:Y:S02]  /*4370*/  @!UP0 USEL UR4, UR5, UR4, !UP1 ;  /* 0x0000000405048287 */ /* 0x000fe4000c800000 */
[----:B------:R-:W-:Y:S02]  /*4380*/  UISETP.NE.AND UP1, UPT, UR22, URZ, UPT ;  /* 0x000000ff1600728c */ /* 0x000fe4000bf25270 */
[----:B------:R-:W-:Y:S02]  /*4390*/  @!UP0 UIMAD UR8, UR7, UR8, UR4 ;  /* 0x00000008070882a4 */ /* 0x000fe4000f8e0204 */
[----:B------:R-:W-:Y:S02]  /*43a0*/  @!UP0 UIADD3 UR9, UPT, UPT, UR10, -UR4, URZ ;  /* 0x800000040a098290 */ /* 0x000fe4000fffe0ff */
[----:B------:R-:W-:Y:S02]  /*43b0*/  UIADD3 UR4, UPT, UPT, -UR5, URZ, URZ ;  /* 0x000000ff05047290 */ /* 0x000fe4000fffe1ff */
[----:B------:R-:W-:Y:S02]  /*43c0*/  UIADD3 UR7, UPT, UPT, -UR6, URZ, URZ ;  /* 0x000000ff06077290 */ /* 0x000fe4000fffe1ff */
[----:B------:R-:W-:Y:S02]  /*43d0*/  @!UP0 UIMAD UR6, UR9, UR42, UR5 ;  /* 0x0000002a090682a4 */ /* 0x000fe4000f8e0205 */
[----:B------:R-:W-:Y:S02]  /*43e0*/  UIMAD UR14, UR15, UR4, UR14 ;  /* 0x000000040f0e72a4 */ /* 0x000fe4000f8e020e */
[----:B------:R-:W-:Y:S01]  /*43f0*/  UIMAD UR13, UR34, UR7, UR13 ;  /* 0x00000007220d72a4 */ /* 0x000fe2000f8e020d */
[----:B------:R-:W-:Y:S02]  /*4400*/  @!UP0 UMOV UR5, UR8 ;  /* 0x0000000800058c82 */ /* 0x000fe40008000000 */
[----:B------:R-:W-:Y:S02]  /*4410*/  UIMAD UR14, UR5, UR15, UR14 ;  /* 0x0000000f050e72a4 */ /* 0x000fe4000f8e020e */
[----:B------:R-:W-:Y:S11]  /*4420*/  UIMAD UR13, UR6, UR34, UR13 ;  /* 0x00000022060d72a4 */ /* 0x000ff6000f8e020d */
[----:B------:R-:W-:Y:S01]  /*4430*/  @!UPT UIADD3 URZ, UPT, UPT, URZ, URZ, URZ ;  /* 0x000000fffffff290 */ /* 0x000fe2000fffe0ff */
.L_x_76:
[----:B------:R-:W3:Y:S01]  /*4440*/  @!UP3 LDCU.128 UR20, c[0x0][0xb10] ;  /* 0x00016200ff14b7ac */ /* 0x000ee20008000c00 */
[----:B------:R-:W-:Y:S04]  /*4450*/  ISETP.NE.U32.AND P0, PT, RZ, UR28, PT ;  /* 0x0000001cff007c0c */ /* 0x000fe8000bf05070 */
[----:B------:R-:W-:Y:S01]  /*4460*/  ISETP.NE.AND.EX P0, PT, RZ, UR29, PT, P0 ;  /* 0x0000001dff007c0c */ /* 0x000fe2000bf05300 */
[----:B------:R-:W4:Y:S01]  /*4470*/  @!UP3 LDCU UR5, c[0x0][0xb0c] ;  /* 0x00016180ff05b7ac */ /* 0x000f220008000800 */
[----:B------:R-:W-:Y:S02]  /*4480*/  USHF.L.U32 UR11, UR26, 0x6, URZ ;  /* 0x000000061a0b7899 */ /* 0x000fe400080006ff */
[----:B------:R-:W-:Y:S02]  /*4490*/  USHF.L.U32 UR10, UR30, 0x6, URZ ;  /* 0x000000061e0a7899 */ /* 0x000fe400080006ff */
[----:B---3--:R-:W-:Y:S07]  /*44a0*/  UIMAD.WIDE.U32 UR6, UR14, UR20, URZ ;  /* 0x000000140e0672a5 */ /* 0x008fee000f8e00ff */
[----:B------:R-:W-:Y:S01]  /*44b0*/  @!UP3 UMOV UR4, UR7 ;  /* 0x000000070004bc82 */ /* 0x000fe20008000000 */
[----:B----4-:R-:W-:Y:S02]  /*44c0*/  @!UP3 UISETP.NE.AND UP0, UPT, UR5, 0x1, UPT ;  /* 0x000000010500b88c */ /* 0x010fe4000bf05270 */
[----:B------:R-:W-:Y:S02]  /*44d0*/  @!UP3 USHF.R.U32.HI UR4, URZ, UR21, UR4 ;  /* 0x00000015ff04b299 */ /* 0x000fe40008011604 */
[----:B------:R-:W-:Y:S02]  /*44e0*/  UIMAD.WIDE.U32 UR6, UR13, UR23, URZ ;  /* 0x000000170d0672a5 */ /* 0x000fe4000f8e00ff */
[----:B------:R-:W-:Y:S02]  /*44f0*/  @!UP3 USEL UR8, UR14, UR4, !UP0 ;  /* 0x000000040e08b287 */ /* 0x000fe4000c000000 */
[----:B------:R-:W-:Y:S03]  /*4500*/  @!UP3 UISETP.NE.AND UP0, UPT, UR22, 0x1, UPT ;  /* 0x000000011600b88c */ /* 0x000fe6000bf05270 */
[----:B------:R-:W-:Y:S02]  /*4510*/  @!UP3 UMOV UR6, UR7 ;  /* 0x000000070006bc82 */ /* 0x000fe40008000000 */
[----:B------:R-:W3:Y:S02]  /*4520*/  @!UP3 LDCU UR4, c[0x0][0xb20] ;  /* 0x00016400ff04b7ac */ /* 0x000ee40008000800 */
[----:B---3--:R-:W-:Y:S04]  /*4530*/  @!UP3 USHF.R.U32.HI UR6, URZ, UR4, UR6 ;  /* 0x00000004ff06b299 */ /* 0x008fe80008011606 */
[----:B------:R-:W-:Y:S04]  /*4540*/  @!UP3 USEL UR6, UR13, UR6, !UP0 ;  /* 0x000000060d06b287 */ /* 0x000fe8000c000000 */
[----:B------:R-:W-:Y:S02]  /*4550*/  @!UP3 UIADD3 UR4, UPT, UPT, -UR8, UR6, URZ ;  /* 0x000000060804b290 */ /* 0x000fe4000fffe1ff */
[----:B------:R-:W-:Y:S02]  /*4560*/  @!UP3 UIADD3 UR6, UPT, UPT, UR8, -UR6, URZ ;  /* 0x800000060806b290 */ /* 0x000fe4000fffe0ff */
[----:B------:R-:W-:Y:S02]  /*4570*/  @!UP3 UIMAD UR14, UR4, UR5, UR14 ;  /* 0x00000005040eb2a4 */ /* 0x000fe4000f8e020e */
[----:B------:R-:W-:Y:S01]  /*4580*/  @!UP3 UIMAD UR13, UR6, UR22, UR13 ;  /* 0x00000016060db2a4 */ /* 0x000fe2000f8e020d */
[----:B------:R-:W-:Y:S11]  /*4590*/  BRA.U UP4, `(.L_x_77) ;  /* 0x0000000104107547 */ /* 0x000ff6000b800000 */
[----:B------:R-:W-:Y:S04]  /*45a0*/  MOV R2, UR40 ;  /* 0x0000002800027c02 */ /* 0x000fe80008000f00 */
[----:B------:R-:W-:Y:S04]  /*45b0*/  SHF.L.U32 R2, R2, 0x1f, RZ ;  /* 0x0000001f02027819 */ /* 0x000fe800000006ff */
[----:B------:R-:W3:Y:S02]  /*45c0*/  SYNCS.PHASECHK.TRANS64.TRYWAIT P1, [UR24+0x78], R2 ;  /* 0x00007802ff0075a7 */ /* 0x000ee40008021118 */
[----:B---3--:R-:W-:Y:S05]  /*45d0*/  @!P1 BRA `(.L_x_78) ;  /* 0x0000003400709947 */ /* 0x008fea0003800000 */
.L_x_77:
[----:B------:R-:W-:Y:S05]  /*45e0*/  BRA.U !UP6, `(.L_x_79) ;  /* 0x000000010e387547 */ /* 0x000fea000b800000 */
[----:B------:R-:W-:Y:S01]  /*45f0*/  UPLOP3.LUT UP1, UPT, UPT, UPT, UP5, 0x80, 0x8 ;  /* 0x000000000008789c */ /* 0x000fe20003f2f050 */
[----:B--2---:R-:W-:Y:S01]  /*4600*/  HFMA2 R0, -RZ, RZ, 0, 5.9604644775390625e-08 ;  /* 0x00000001ff007431 */ /* 0x004fe200000001ff */
[----:B------:R-:W2:Y:S01]  /*4610*/  LDCU.64 UR8, c[0x0][0x358] ;  /* 0x00006b00ff0877ac */ /* 0x000ea20008000a00 */
[----:B------:R-:W-:Y:S03]  /*4620*/  IMAD.MOV.U32 R45, RZ, RZ, 0x1 ;  /* 0x00000001ff2d7424 */ /* 0x000fe600078e00ff */
[----:B------:R-:W-:Y:S05]  /*4630*/  PLOP3.LUT P1, PT, PT, PT, UP1, 0x80, 0x8 ;  /* 0x000000000008781c */ /* 0x000fea0003f2f018 */
[----:B------:R-:W3:Y:S01]  /*4640*/  @UP1 LDCU.64 UR4, c[0x0][0x888] ;  /* 0x00011100ff0417ac */ /* 0x000ee20008000a00 */
[----:B------:R-:W-:Y:S07]  /*4650*/  @UP1 UIMAD UR6, UR36, UR28, URZ ;  /* 0x0000001c240612a4 */ /* 0x000fee000f8e02ff */
[----:B------:R-:W-:Y:S01]  /*4660*/  @!P1 PRMT R45, R0, 0x7610, R45 ;  /* 0x00007610002d9816 */ /* 0x000fe2000000002d */
[----:B---3--:R-:W-:Y:S06]  /*4670*/  @UP1 UIMAD.WIDE UR4, UR6, 0x4, UR4 ;  /* 0x00000004060418a5 */ /* 0x008fec000f8e0204 */
[----:B-----5:R-:W-:Y:S01]  /*4680*/  IMAD.U32 R26, RZ, RZ, UR4 ;  /* 0x00000004ff1a7e24 */ /* 0x020fe2000f8e00ff */
[----:B------:R-:W-:Y:S04]  /*4690*/  MOV R27, UR5 ;  /* 0x00000005001b7c02 */ /* 0x000fe80008000f00 */
[----:B------:R-:W3:Y:S01]  /*46a0*/  @!UP1 LDCU UR4, c[0x0][0x880] ;  /* 0x00011000ff0497ac */ /* 0x000ee20008000800 */
[----:B--2---:R4:W5:Y:S02]  /*46b0*/  @P1 LDG.E R26, desc[UR8][R26.64] ;  /* 0x000000081a1a1981 */ /* 0x004964000c1e1900 */
[----:B---34-:R-:W-:Y:S07]  /*46c0*/  @!P1 IMAD.U32 R26, RZ, RZ, UR4 ;  /* 0x00000004ff1a9e24 */ /* 0x018fee000f8e00ff */
.L_x_79:
[----:B-----5:R-:W-:Y:S01]  /*46d0*/  @!P0 FSETP.EQ.AND P2, PT, R26, RZ, PT ;  /* 0x000000ff1a00820b */ /* 0x020fe20003f42000 */
[----:B------:R-:W-:Y:S01]  /*46e0*/  @!UPT UIADD3 URZ, UPT, UPT, URZ, URZ, URZ ;  /* 0x000000fffffff290 */ /* 0x000fe2000fffe0ff */
[----:B------:R-:W-:Y:S11]  /*46f0*/  @!P0 BRA `(.L_x_80) ;  /* 0x0000000000148947 */ /* 0x000ff60003800000 */
[----:B------:R-:W-:Y:S02]  /*4700*/  LOP3.LUT P0, RZ, R45, 0xff, RZ, 0xc0, !PT ;  /* 0x000000ff2dff7812 */ /* 0x000fe4000780c0ff */
[----:B------:R-:W-:Y:S04]  /*4710*/  PLOP3.LUT P2, PT, PT, PT, UP1, 0x80, 0x8 ;  /* 0x000000000008781c */ /* 0x000fe80003f4f018 */
[----:B------:R-:W-:Y:S07]  /*4720*/  PLOP3.LUT P2, PT, P2, PT, PT, 0x8, 0x80 ;  /* 0x000000000080781c */ /* 0x000fee000174e170 */
[----:B------:R-:W-:Y:S11]  /*4730*/  @P0 FSETP.EQ.AND P2, PT, R26, RZ, PT ;  /* 0x000000ff1a00020b */ /* 0x000ff60003f42000 */
[----:B------:R-:W-:Y:S02]  /*4740*/  @!UPT UIADD3 URZ, UPT, UPT, URZ, URZ, URZ ;  /* 0x000000fffffff290 */ /* 0x000fe4000fffe0ff */
.L_x_80:
[----:B------:R-:W-:Y:S01]  /*4750*/  ULEA UR4, UR25, UR24, 0x3 ;  /* 0x0000001819047291 */ /* 0x000fe2000f8e18ff */
[----:B--2---:R-:W-:Y:S02]  /*4760*/  SHF.L.U32 R2, R11, 0x1f, RZ ;  /* 0x0000001f0b027819 */ /* 0x004fe400000006ff */
[----:B------:R-:W-:Y:S04]  /*4770*/  ELECT P1, URZ, PT ;  /* 0x0000000000ff782f */ /* 0x000fe80003820000 */
[----:B------:R-:W-:Y:S02]  /*4780*/  PLOP3.LUT P1, PT, P2, P1, PT, 0xf2, 0x2f ;  /* 0x00000000002f781c */ /* 0x000fe40001723e72 */
[----:B------:R-:W2:Y:S02]  /*4790*/  SYNCS.PHASECHK.TRANS64.TRYWAIT P0, [UR4+0x58], R2 ;  /* 0x00005802ff0075a7 */ /* 0x000ea40008001104 */
[----:B--2---:R-:W-:Y:S09]  /*47a0*/  @!P0 BRA `(.L_x_81) ;  /* 0x0000003400148947 */ /* 0x004ff20003800000 */
.L_x_152:
[----:B------:R-:W-:Y:S01]  /*47b0*/  VOTEU.ALL UP0, P1 ;  /* 0x0000000000ff7886 */ /* 0x000fe20000800000 */
[----:B--2---:R-:W-:Y:S01]  /*47c0*/  @!P1 IADD3 R2, P0, PT, R12, 0x580, RZ ;  /* 0x000005800c029810 */ /* 0x004fe20007f1e0ff */
[----:B------:R-:W-:Y:S01]  /*47d0*/  UIADD3 UR9, UPT, UPT, UR4, 0x40, URZ ;  /* 0x0000004004097890 */ /* 0x000fe2000fffe0ff */
[----:B------:R-:W-:Y:S01]  /*47e0*/  VIADD R10, R10, 0x1 ;  /* 0x000000010a0a7836 */ /* 0x000fe20000000000 */
[----:B------:R-:W-:Y:S01]  /*47f0*/  UMOV UR22, 0x0 ;  /* 0x0000000000167882 */ /* 0x000fe20000000000 */
[----:B------:R-:W-:Y:S01]  /*4800*/  @!UP0 ULEA UR5, UR25, UR24, 0xc ;  /* 0x0000001819058291 */ /* 0x000fe2000f8e60ff */
[----:B------:R-:W-:Y:S01]  /*4810*/  @!P1 IMAD.X R0, RZ, RZ, R13, P0 ;  /* 0x000000ffff009224 */ /* 0x000fe200000e060d */
[----:B------:R-:W-:Y:S01]  /*4820*/  @!P1 R2UR UR7, R2 ;  /* 0x00000000020792ca */ /* 0x000fe200000e0000 */
[----:B------:R-:W-:Y:S01]  /*4830*/  @!P1 IMAD.MOV.U32 R2, RZ, RZ, 0x1000 ;  /* 0x00001000ff029424 */ /* 0x000fe200078e00ff */
[----:B------:R-:W-:Y:S02]  /*4840*/  @!UP0 UIADD3 UR8, UPT, UPT, UR5, 0x200, URZ ;  /* 0x0000020005088890 */ /* 0x000fe4000fffe0ff */
[----:B------:R-:W-:Y:S01]  /*4850*/  UIADD3 UR5, UPT, UPT, UR25, 0x1, URZ ;  /* 0x0000000119057890 */ /* 0x000fe2000fffe0ff */
[----:B------:R-:W-:Y:S01]  /*4860*/  UMOV UR23, 0x10000000 ;  /* 0x1000000000177882 */ /* 0x000fe20000000000 */
[----:B------:R-:W-:Y:S02]  /*4870*/  UMOV UR12, UR36 ;  /* 0x00000024000c7c82 */ /* 0x000fe40008000000 */
[----:B------:R-:W-:Y:S04]  /*4880*/  UISETP.NE.AND UP0, UPT, UR5, 0x3, UPT ;  /* 0x000000030500788c */ /* 0x000fe8000bf05270 */
[----:B------:R-:W-:Y:S01]  /*4890*/  USEL UR6, UR5, URZ, UP0 ;  /* 0x000000ff05067287 */ /* 0x000fe20008000000 */
[----:B------:R-:W-:Y:S01]  /*48a0*/  @!P1 R2UR UR5, R0 ;  /* 0x00000000000592ca */ /* 0x000fe200000e0000 */
[----:B------:R-:W-:Y:S01]  /*48b0*/  IMAD.U32 R4, RZ, RZ, UR7 ;  /* 0x00000007ff047e24 */ /* 0x000fe2000f8e00ff */
[----:B------:R-:W-:Y:S02]  /*48c0*/  USEL UR20, URZ, 0x1, UP0 ;  /* 0x00000001ff147887 */ /* 0x000fe40008000000 */
[----:B------:R-:W-:Y:S01]  /*48d0*/  VOTEU.ALL UP0, P1 ;  /* 0x0000000000ff7886 */ /* 0x000fe20000800000 */
[----:B------:R-:W-:Y:S01]  /*48e0*/  UPRMT UR7, UR54, 0x654, UR9 ;  /* 0x0000065436077896 */ /* 0x000fe20008000009 */
[----:B------:R-:W-:Y:S02]  /*48f0*/  @!P1 R2UR UR18, R4 ;  /* 0x00000000041292ca */ /* 0x000fe400000e0000 */
[----:B------:R-:W-:Y:S04]  /*4900*/  LOP3.LUT R11, R11, UR20, RZ, 0x3c, !PT ;  /* 0x000000140b0b7c12 */ /* 0x000fe8000f8e3cff */
[----:B------:R-:W-:Y:S01]  /*4910*/  SHF.L.U32 R0, R11, 0x1f, RZ ;  /* 0x0000001f0b007819 */ /* 0x000fe200000006ff */
[----:B------:R-:W-:Y:S01]  /*4920*/  IMAD.U32 R5, RZ, RZ, UR5 ;  /* 0x00000005ff057e24 */ /* 0x000fe2000f8e00ff */
[----:B------:R-:W-:Y:S04]  /*4930*/  ULEA UR5, UR6, UR24, 0x3 ;  /* 0x0000001806057291 */ /* 0x000fe8000f8e18ff */
[----:B------:R-:W-:Y:S11]  /*4940*/  @!P1 R2UR UR19, R5 ;  /* 0x00000000051392ca */ /* 0x000ff600000e0000 */
[----:B------:R-:W-:Y:S02]  /*4950*/  @!UPT UIADD3 URZ, UPT, UPT, URZ, URZ, URZ ;  /* 0x000000fffffff290 */ /* 0x000fe4000fffe0ff */
[----:B------:R2:W-:Y:S01]  /*4960*/  @!UP0 UTMALDG.3D [UR8], [UR18], desc[UR22] ;  /* 0x00001608120085b4 */ /* 0x0005e20008011000 */
[----:B------:R2:W-:Y:S01]  /*4970*/  @!P1 SYNCS.ARRIVE.TRANS64.RED.A0TR RZ, [UR4+0x40], R2 ;  /* 0x00004002ffff99a7 */ /* 0x0005e20008300404 */
[----:B------:R-:W-:Y:S01]  /*4980*/  SYNCS.ARRIVE.TRANS64.RED.A1T0 RZ, [UR7], RZ ;  /* 0x000000ffffff79a7 */ /* 0x000fe20008100407 */
[----:B------:R-:W3:Y:S02]  /*4990*/  SYNCS.PHASECHK.TRANS64.TRYWAIT P0, [UR5+0x58], R0 ;  /* 0x00005800ff0075a7 */ /* 0x000ee40008001105 */
[----:B--23--:R-:W-:Y:S05]  /*49a0*/  @!P0 BRA `(.L_x_82) ;  /* 0x0000003000ac8947 */ /* 0x00cfea0003800000 */
.L_x_154:
[----:B------:R-:W-:Y:S01]  /*49b0*/  UIADD3 UR9, UPT, UPT, UR5, 0x40, URZ ;  /* 0x0000004005097890 */ /* 0x000fe2000fffe0ff */
[----:B--2---:R-:W-:Y:S01]  /*49c0*/  @!P1 IADD3 R2, P0, PT, R12, 0x580, RZ ;  /* 0x000005800c029810 */ /* 0x004fe20007f1e0ff */
[----:B------:R-:W-:Y:S01]  /*49d0*/  UPLOP3.LUT UP4, UPT, UPT, UPT, UPT, 0x80, 0x8 ;  /* 0x000000000008789c */ /* 0x000fe20003f8f070 */
[----:B------:R-:W-:Y:S01]  /*49e0*/  R2UR UR22, R47 ;  /* 0x000000002f1672ca */ /* 0x000fe200000e0000 */
[----:B------:R-:W-:Y:S01]  /*49f0*/  UMOV UR20, 0x0 ;  /* 0x0000000000147882 */ /* 0x000fe20000000000 */
[----:B------:R-:W-:Y:S01]  /*4a00*/  UMOV UR21, 0x10000000 ;  /* 0x1000000000157882 */ /* 0x000fe20000000000 */
[----:B------:R-:W-:Y:S01]  /*4a10*/  UMOV UR12, UR36 ;  /* 0x00000024000c7c82 */ /* 0x000fe20008000000 */
[----:B------:R-:W-:Y:S01]  /*4a20*/  VOTEU.ALL UP0, P1 ;  /* 0x0000000000ff7886 */ /* 0x000fe20000800000 */
[----:B------:R-:W-:Y:S01]  /*4a30*/  @!P1 IMAD.X R0, RZ, RZ, R13, P0 ;  /* 0x000000ffff009224 */ /* 0x000fe200000e060d */
[----:B------:R-:W-:Y:S01]  /*4a40*/  R2UR UR19, R48 ;  /* 0x00000000301372ca */ /* 0x000fe200000e0000 */
[----:B------:R-:W-:Y:S01]  /*4a50*/  UMOV UR36, UR27 ;  /* 0x0000001b00247c82 */ /* 0x000fe20008000000 */
[C---:B------:R-:W-:Y:S01]  /*4a60*/  ISETP.NE.AND P0, PT, R10.reuse, 0x2, PT ;  /* 0x000000020a00780c */ /* 0x040fe20003f05270 */
[----:B------:R-:W-:Y:S02]  /*4a70*/  @!UP0 ULEA UR4, UR6, UR24, 0xc ;  /* 0x0000001806048291 */ /* 0x000fe4000f8e60ff */
[----:B------:R-:W-:Y:S01]  /*4a80*/  @!UP0 UIADD3 UR10, UPT, UPT, UR10, 0x20, URZ ;  /* 0x000000200a0a8890 */ /* 0x000fe2000fffe0ff */
[----:B------:R-:W-:Y:S01]  /*4a90*/  SEL R10, R10, RZ, P0 ;  /* 0x000000ff0a0a7207 */ /* 0x000fe20000000000 */
[----:B------:R-:W-:Y:S02]  /*4aa0*/  @!UP0 UIADD3 UR8, UPT, UPT, UR4, 0x200, URZ ;  /* 0x0000020004088890 */ /* 0x000fe4000fffe0ff */
[----:B------:R-:W-:Y:S01]  /*4ab0*/  UIADD3 UR4, UPT, UPT, UR6, 0x1, URZ ;  /* 0x0000000106047890 */ /* 0x000fe2000fffe0ff */
[----:B------:R-:W-:Y:S01]  /*4ac0*/  @!P1 R2UR UR6, R2 ;  /* 0x00000000020692ca */ /* 0x000fe200000e0000 */
[----:B------:R-:W-:Y:S02]  /*4ad0*/  UIADD3 UR30, UPT, UPT, UR13, UR22, URZ ;  /* 0x000000160d1e7290 */ /* 0x000fe4000fffe0ff */
[----:B------:R-:W-:Y:S02]  /*4ae0*/  UISETP.NE.AND UP0, UPT, UR4, 0x3, UPT ;  /* 0x000000030400788c */ /* 0x000fe4000bf05270 */
[----:B------:R-:W-:Y:S02]  /*4af0*/  UIADD3 UR26, UPT, UPT, UR14, UR19, URZ ;  /* 0x000000130e1a7290 */ /* 0x000fe4000fffe0ff */
[----:B------:R-:W-:Y:S01]  /*4b00*/  USEL UR25, UR4, URZ, UP0 ;  /* 0x000000ff04197287 */ /* 0x000fe20008000000 */
[----:B------:R-:W-:Y:S01]  /*4b10*/  @!P1 R2UR UR4, R0 ;  /* 0x00000000000492ca */ /* 0x000fe200000e0000 */
[----:B------:R-:W-:Y:S01]  /*4b20*/  USEL UR18, URZ, 0x1, UP0 ;  /* 0x00000001ff127887 */ /* 0x000fe20008000000 */
[----:B------:R-:W-:Y:S01]  /*4b30*/  SEL R0, RZ, 0x1, P0 ;  /* 0x00000001ff007807 */ /* 0x000fe20000000000 */
[----:B------:R-:W-:Y:S02]  /*4b40*/  VOTEU.ALL UP0, P1 ;  /* 0x0000000000ff7886 */ /* 0x000fe40000800000 */
[----:B------:R-:W-:Y:S01]  /*4b50*/  IMAD.U32 R4, RZ, RZ, UR6 ;  /* 0x00000006ff047e24 */ /* 0x000fe2000f8e00ff */
[----:B------:R-:W-:Y:S02]  /*4b60*/  LOP3.LUT R9, R9, R0, RZ, 0x3c, !PT ;  /* 0x0000000009097212 */ /* 0x000fe400078e3cff */
[----:B------:R-:W-:Y:S02]  /*4b70*/  LOP3.LUT R11, R11, UR18, RZ, 0x3c, !PT ;  /* 0x000000120b0b7c12 */ /* 0x000fe4000f8e3cff */
[----:B------:R-:W-:Y:S03]  /*4b80*/  @!P1 R2UR UR6, R4 ;  /* 0x00000000040692ca */ /* 0x000fe600000e0000 */
[----:B------:R-:W-:Y:S01]  /*4b90*/  IMAD.U32 R5, RZ, RZ, UR4 ;  /* 0x00000004ff057e24 */ /* 0x000fe2000f8e00ff */
[----:B------:R-:W-:Y:S04]  /*4ba0*/  UPRMT UR4, UR54, 0x654, UR9 ;  /* 0x0000065436047896 */ /* 0x000fe80008000009 */
[----:B------:R-:W-:Y:S11]  /*4bb0*/  @!P1 R2UR UR7, R5 ;  /* 0x00000000050792ca */ /* 0x000ff600000e0000 */
[----:B------:R-:W-:Y:S02]  /*4bc0*/  @!UPT UIADD3 URZ, UPT, UPT, URZ, URZ, URZ ;  /* 0x000000fffffff290 */ /* 0x000fe4000fffe0ff */
[----:B------:R2:W-:Y:S01]  /*4bd0*/  @!UP0 UTMALDG.3D [UR8], [UR6], desc[UR20] ;  /* 0x00001408060085b4 */ /* 0x0005e20008011000 */
[----:B------:R2:W-:Y:S01]  /*4be0*/  @!P1 SYNCS.ARRIVE.TRANS64.RED.A0TR RZ, [UR5+0x40], R3 ;  /* 0x00004003ffff99a7 */ /* 0x0005e20008300405 */
[----:B------:R-:W-:Y:S01]  /*4bf0*/  SYNCS.ARRIVE.TRANS64.RED.A1T0 RZ, [UR4], RZ ;  /* 0x000000ffffff79a7 */ /* 0x000fe20008100404 */
[----:B------:R-:W-:Y:S05]  /*4c00*/  BRA.U UP2, `(.L_x_83) ;  /* 0xfffffff102d07547 */ /* 0x000fea000b83ffff */
[----:B------:R-:W-:Y:S01]  /*4c10*/  UIADD3 UR24, UPT, UPT, UR24, 0x58, URZ ;  /* 0x0000005818187890 */ /* 0x000fe2000fffe0ff */
[----:B------:R-:W-:-:S03]  /*4c20*/  SHF.L.U32 R2, R11, 0x1f, RZ ;  /* 0x0000001f0b027819 */ /* 0x000fc600000006ff */
[----:B------:R-:W-:-:S09]  /*4c30*/  ULEA UR4, UR25, UR24, 0x3 ;  /* 0x0000001819047291 */ /* 0x000fd2000f8e18ff */
[----:B------:R-:W3:Y:S02]  /*4c40*/  SYNCS.PHASECHK.TRANS64.TRYWAIT P0, [UR4], R2 ;  /* 0x00000002ff0075a7 */ /* 0x000ee40008001104 */
[----:B---3--:R-:W-:Y:S05]  /*4c50*/  @!P0 BRA `(.L_x_84) ;  /* 0x0000003000188947 */ /* 0x008fea0003800000 */
.L_x_156:
[----:B------:R-:W-:-:S04]  /*4c60*/  UIADD3 UR4, UPT, UPT, UR25, 0x1, URZ ;  /* 0x0000000119047890 */ /* 0x000fc8000fffe0ff */
[----:B------:R-:W-:-:S04]  /*4c70*/  UISETP.NE.AND UP0, UPT, UR4, 0x3, UPT ;  /* 0x000000030400788c */ /* 0x000fc8000bf05270 */
[----:B--2---:R-:W-:Y:S02]  /*4c80*/  USEL UR6, URZ, 0x1, UP0 ;  /* 0x00000001ff067887 */ /* 0x004fe40008000000 */
[----:B------:R-:W-:-:S04]  /*4c90*/  USEL UR4, UR4, URZ, UP0 ;  /* 0x000000ff04047287 */ /* 0x000fc80008000000 */
[----:B------:R-:W-:Y:S01]  /*4ca0*/  ULEA UR5, UR4, UR24, 0x3 ;  /* 0x0000001804057291 */ /* 0x000fe2000f8e18ff */
[----:B------:R-:W-:-:S04]  /*4cb0*/  LOP3.LUT R11, R11, UR6, RZ, 0x3c, !PT ;  /* 0x000000060b0b7c12 */ /* 0x000fc8000f8e3cff */
[----:B---3--:R-:W-:-:S04]  /*4cc0*/  SHF.L.U32 R2, R11, 0x1f, RZ ;  /* 0x0000001f0b027819 */ /* 0x008fc800000006ff */
[----:B------:R-:W2:Y:S02]  /*4cd0*/  SYNCS.PHASECHK.TRANS64.TRYWAIT P0, [UR5], R2 ;  /* 0x00000002ff0075a7 */ /* 0x000ea40008001105 */
[----:B--2---:R-:W-:Y:S05]  /*4ce0*/  @!P0 BRA `(.L_x_85) ;  /* 0x00000030000c8947 */ /* 0x004fea0003800000 */
.L_x_158:
[----:B------:R-:W-:-:S04]  /*4cf0*/  UIADD3 UR4, UPT, UPT, UR4, 0x1, URZ ;  /* 0x0000000104047890 */ /* 0x000fc8000fffe0ff */
[----:B------:R-:W-:-:S04]  /*4d00*/  UISETP.NE.AND UP0, UPT, UR4, 0x3, UPT ;  /* 0x000000030400788c */ /* 0x000fc8000bf05270 */
[----:B------:R-:W-:Y:S02]  /*4d10*/  USEL UR5, URZ, 0x1, UP0 ;  /* 0x00000001ff057887 */ /* 0x000fe40008000000 */
[----:B------:R-:W-:-:S04]  /*4d20*/  USEL UR4, UR4, URZ, UP0 ;  /* 0x000000ff04047287 */ /* 0x000fc80008000000 */
[----:B------:R-:W-:Y:S01]  /*4d30*/  ULEA UR4, UR4, UR24, 0x3 ;  /* 0x0000001804047291 */ /* 0x000fe2000f8e18ff */
[----:B--2---:R-:W-:-:S04]  /*4d40*/  LOP3.LUT R2, R11, UR5, RZ, 0x3c, !PT ;  /* 0x000000050b027c12 */ /* 0x004fc8000f8e3cff */
[----:B------:R-:W-:Y:S01]  /*4d50*/  SHF.L.U32 R2, R2, 0x1f, RZ ;  /* 0x0000001f02027819 */ /* 0x000fe200000006ff */
[----:B------:R-:W-:-:S07]  /*4d60*/  IMAD.U32 R0, RZ, RZ, UR4 ;  /* 0x00000004ff007e24 */ /* 0x000fce000f8e00ff */
.L_x_86:
[----:B--2---:R2:W3:Y:S02]  /*4d70*/  SYNCS.PHASECHK.TRANS64.TRYWAIT P0, [R0+URZ], R2 ;  /* 0x00000002000075a7 */ /* 0x0044e400080011ff */
[----:B---3--:R-:W-:Y:S05]  /*4d80*/  @!P0 NANOSLEEP.SYNCS 0x989680 ;  /* 0x009896800000895d */ /* 0x008fea0003900000 */
[----:B------:R-:W3:Y:S02]  /*4d90*/  @!P0 SYNCS.PHASECHK.TRANS64 P0, [R0+URZ], R2 ;  /* 0x00000002000085a7 */ /* 0x000ee400080010ff */
[----:B-1-3--:R-:W-:Y:S05]  /*4da0*/  @P0 EXIT ;  /* 0x000000000000094d */ /* 0x00afea0003800000 */
[----:B------:R-:W-:Y:S05]  /*4db0*/  BRA `(.L_x_86) ;  /* 0xfffffffc00ec7947 */ /* 0x000fea000383ffff */
.L_x_74:
[----:B------:R-:W-:-:S06]  /*4dc0*/  UISETP.GE.AND UP0, UPT, UR18, 0x4, UPT ;  /* 0x000000041200788c */ /* 0x000fcc000bf06270 */
[----:B------:R-:W-:-:S13]  /*4dd0*/  PLOP3.LUT P0, PT, PT, PT, UP0, 0x80, 0x8 ;  /* 0x000000000008781c */ /* 0x000fda0003f0f008 */
[----:B-1----:R-:W-:Y:S05]  /*4de0*/  @!P0 EXIT ;  /* 0x000000000000894d */ /* 0x002fea0003800000 */
[----:B------:R-:W-:Y:S01]  /*4df0*/  BAR.SYNC.DEFER_BLOCKING 0x6, 0xa0 ;  /* 0x0182800000007b1d */ /* 0x000fe20000010000 */
[C---:B------:R-:W-:Y:S01]  /*4e00*/  IMAD.SHL.U32 R3, R55.reuse, 0x20, RZ ;  /* 0x0000002037037824 */ /* 0x040fe200078e00ff */
[C---:B------:R-:W-:Y:S01]  /*4e10*/  LOP3.LUT P0, RZ, R55.reuse, 0x4, RZ, 0xc0, !PT ;  /* 0x0000000437ff7812 */ /* 0x040fe2000780c0ff */
[C---:B------:R-:W-:Y:S01]  /*4e20*/  IMAD.SHL.U32 R2, R55.reuse, 0x10, RZ ;  /* 0x0000001037027824 */ /* 0x040fe200078e00ff */
[----:B------:R-:W-:Y:S01]  /*4e30*/  CS2R R52, SRZ ;  /* 0x0000000000347805 */ /* 0x000fe2000001ff00 */
[----:B------:R-:W-:Y:S01]  /*4e40*/  IMAD.SHL.U32 R44, R55, 0x4, RZ ;  /* 0x00000004372c7824 */ /* 0x000fe200078e00ff */
[----:B------:R-:W-:Y:S01]  /*4e50*/  UMOV UR44, 0x400 ;  /* 0x00000400002c7882 */ /* 0x000fe20000000000 */
[----:B------:R-:W1:Y:S01]  /*4e60*/  LDCU.64 UR4, c[0x0][0x890] ;  /* 0x00011200ff0477ac */ /* 0x000e620008000a00 */
[----:B------:R-:W2:Y:S01]  /*4e70*/  LDC.64 R42, c[0x0][0x8b0] ;  /* 0x00022c00ff2a7b82 */ /* 0x000ea20000000a00 */
[----:B------:R-:W-:Y:S01]  /*4e80*/  LOP3.LUT R4, R3, 0xc0, RZ, 0xc0, !PT ;  /* 0x000000c003047812 */ /* 0x000fe200078ec0ff */
[----:B------:R-:W-:Y:S01]  /*4e90*/  IMAD.U32 R23, R55, 0x10000, RZ ;  /* 0x0001000037177824 */ /* 0x000fe200078e00ff */
[----:B------:R-:W-:Y:S01]  /*4ea0*/  ULEA UR44, UR54, UR44, 0x18 ;  /* 0x0000002c362c7291 */ /* 0x000fe2000f8ec0ff */
[----:B------:R-:W-:Y:S01]  /*4eb0*/  LOP3.LUT R2, R2, 0x600, RZ, 0xc0, !PT ;  /* 0x0000060002027812 */ /* 0x000fe200078ec0ff */
[----:B------:R-:W-:Y:S01]  /*4ec0*/  IMAD.MOV.U32 R54, RZ, RZ, 0x10 ;  /* 0x00000010ff367424 */ /* 0x000fe200078e00ff */
[----:B------:R-:W-:Y:S01]  /*4ed0*/  LOP3.LUT R44, R4, 0x18, R44, 0xf8, !PT ;  /* 0x00000018042c7812 */ /* 0x000fe200078ef82c */
[----:B------:R-:W-:Y:S01]  /*4ee0*/  IMAD.MOV.U32 R22, RZ, RZ, RZ ;  /* 0x000000ffff167224 */ /* 0x000fe200078e00ff */
[----:B------:R-:W3:Y:S01]  /*4ef0*/  LDC.64 R40, c[0x0][0x8a8] ;  /* 0x00022a00ff287b82 */ /* 0x000ee20000000a00 */
[----:B------:R-:W-:Y:S01]  /*4f00*/  SHF.R.U32.HI R4, RZ, 0x1, R55 ;  /* 0x00000001ff047819 */ /* 0x000fe20000011637 */
[----:B------:R-:W-:Y:S01]  /*4f10*/  IMAD.MOV.U32 R51, RZ, RZ, RZ ;  /* 0x000000ffff337224 */ /* 0x000fe200078e00ff */
[----:B------:R-:W-:Y:S01]  /*4f20*/  LOP3.LUT R2, R2, 0x20, R3, 0xf8, !PT ;  /* 0x0000002002027812 */ /* 0x000fe200078ef803 */
[----:B------:R-:W4:Y:S01]  /*4f30*/  LDCU UR63, c[0x0][0x370] ;  /* 0x00006e00ff3f77ac */ /* 0x000f220008000800 */
[----:B------:R-:W-:-:S02]  /*4f40*/  LOP3.LUT R23, R23, 0x600000, RZ, 0xc0, !PT ;  /* 0x0060000017177812 */ /* 0x000fc400078ec0ff */
[----:B------:R-:W-:Y:S01]  /*4f50*/  LOP3.LUT R44, R44, 0x8, R4, 0x78, !PT ;  /* 0x000000082c2c7812 */ /* 0x000fe200078e7804 */
[----:B------:R-:W4:Y:S01]  /*4f60*/  LDS R0, [UR44+0x130] ;  /* 0x0001302cff007984 */ /* 0x000f220008000800 */
[----:B-1----:R-:W-:Y:S01]  /*4f70*/  IMAD.U32 R57, RZ, RZ, UR4 ;  /* 0x00000004ff397e24 */ /* 0x002fe2000f8e00ff */
[----:B------:R-:W-:Y:S01]  /*4f80*/  UIADD3 UR4, UPT, UPT, UR44, 0x200, URZ ;  /* 0x000002002c047890 */ /* 0x000fe2000fffe0ff */
[----:B------:R-:W-:Y:S01]  /*4f90*/  LOP3.LUT R2, R2, 0x100, R3, 0xf8, !PT ;  /* 0x0000010002027812 */ /* 0x000fe200078ef803 */
[----:B------:R-:W-:Y:S01]  /*4fa0*/  IMAD.U32 R56, RZ, RZ, UR5 ;  /* 0x00000005ff387e24 */ /* 0x000fe2000f8e00ff */
[----:B------:R-:W-:Y:S01]  /*4fb0*/  LOP3.LUT R55, R55, 0x60, RZ, 0xc0, !PT ;  /* 0x0000006037377812 */ /* 0x000fe200078ec0ff */
[----:B------:R-:W1:Y:S01]  /*4fc0*/  LDCU UR43, c[0x0][0xb0c] ;  /* 0x00016180ff2b77ac */ /* 0x000e620008000800 */
[----:B------:R-:W-:Y:S01]  /*4fd0*/  LOP3.LUT R44, R2, R44, RZ, 0xfc, !PT ;  /* 0x0000002c022c7212 */ /* 0x000fe200078efcff */
[----:B------:R-:W-:Y:S01]  /*4fe0*/  IMAD.U32 R59, RZ, RZ, UR4 ;  /* 0x00000004ff3b7e24 */ /* 0x000fe2000f8e00ff */
[----:B------:R-:W-:Y:S01]  /*4ff0*/  SEL R54, R54, 0xfffffff0, !P0 ;  /* 0xfffffff036367807 */ /* 0x000fe20004000000 */
[----:B------:R-:W1:Y:S01]  /*5000*/  LDCU UR39, c[0x0][0xb30] ;  /* 0x00016600ff2777ac */ /* 0x000e620008000800 */
[----:B------:R-:W1:Y:S01]  /*5010*/  LDCU.64 UR60, c[0x0][0x888] ;  /* 0x00011100ff3c77ac */ /* 0x000e620008000a00 */
[----:B------:R-:W1:Y:S01]  /*5020*/  LDCU.64 UR40, c[0x0][0xb28] ;  /* 0x00016500ff2877ac */ /* 0x000e620008000a00 */
[----:B------:R-:W1:Y:S01]  /*5030*/  LDCU.128 UR56, c[0x0][0xb10] ;  /* 0x00016200ff3877ac */ /* 0x000e620008000c00 */
[----:B------:R-:W1:Y:S01]  /*5040*/  LDCU UR62, c[0x0][0x374] ;  /* 0x00006e80ff3e77ac */ /* 0x000e620008000800 */
[----:B------:R-:W-:Y:S01]  /*5050*/  UMOV UR55, 0x1 ;  /* 0x0000000100377882 */ /* 0x000fe20000000000 */
[----:B------:R-:W-:Y:S01]  /*5060*/  UMOV UR46, URZ ;  /* 0x000000ff002e7c82 */ /* 0x000fe20008000000 */
[----:B------:R-:W-:Y:S01]  /*5070*/  UMOV UR53, URZ ;  /* 0x000000ff00357c82 */ /* 0x000fe20008000000 */
[----:B------:R-:W-:Y:S01]  /*5080*/  UMOV UR52, URZ ;  /* 0x000000ff00347c82 */ /* 0x000fe20008000000 */
[----:B-1234-:R-:W-:-:S07]  /*5090*/  IMAD.IADD R23, R0, 0x1, R23 ;  /* 0x0000000100177824 */ /* 0x01efce00078e0217 */
.L_x_117:
[C---:B------:R-:W-:Y:S02]  /*50a0*/  LEA R0, R51.reuse, UR44, 0x3 ;  /* 0x0000002c33007c11 */ /* 0x040fe4000f8e18ff */
[----:B------:R-:W-:Y:S02]  /*50b0*/  SHF.L.U32 R2, R52, 0x1f, RZ ;  /* 0x0000001f34027819 */ /* 0x000fe400000006ff */
[----:B-1----:R-:W-:Y:S02]  /*50c0*/  LEA R4, R51, UR44, 0x4 ;  /* 0x0000002c33047c11 */ /* 0x002fe4000f8e20ff */
[----:B------:R-:W1:Y:S02]  /*50d0*/  SYNCS.PHASECHK.TRANS64.TRYWAIT P0, [R0+URZ+0x80], R2 ;  /* 0x00008002000075a7 */ /* 0x000e6400080011ff */
[----:B-1----:R-:W-:Y:S05]  /*50e0*/  @!P0 BRA `(.L_x_87) ;  /* 0x0000002c00248947 */ /* 0x002fea0003800000 */
.L_x_159:
[----:B------:R-:W-:Y:S01]  /*50f0*/  R2UR UR7, R58 ;  /* 0x000000003a0772ca */ /* 0x000fe200000e0000 */
[----:B------:R-:W2:Y:S01]  /*5100*/  LDS.128 R4, [R4+0x110] ;  /* 0x0001100004047984 */ /* 0x000ea20000000c00 */
[----:B-1----:R-:W-:Y:S01]  /*5110*/  VIADD R0, R0, 0x90 ;  /* 0x0000009000007836 */ /* 0x002fe20000000000 */
[----:B------:R-:W-:Y:S04]  /*5120*/  UISETP.GE.AND UP0, UPT, UR42, 0x1, UPT ;  /* 0x000000012a00788c */ /* 0x000fe8000bf06270 */
[----:B------:R-:W-:Y:S01]  /*5130*/  PRMT R0, RZ, 0x654, R0 ;  /* 0x00000654ff007816 */ /* 0x000fe20000000000 */
[----:B------:R-:W-:Y:S01]  /*5140*/  @!PT LDS RZ, [RZ] ;  /* 0x00000000fffff984 */ /* 0x000fe20000000800 */
[----:B------:R-:W-:Y:S01]  /*5150*/  @!PT LDS RZ, [RZ] ;  /* 0x00000000fffff984 */ /* 0x000fe20000000800 */
[----:B------:R-:W-:Y:S01]  /*5160*/  @!PT LDS RZ, [RZ] ;  /* 0x00000000fffff984 */ /* 0x000fe20000000800 */
[----:B------:R-:W-:Y:S01]  /*5170*/  @!PT LDS RZ, [RZ] ;  /* 0x00000000fffff984 */ /* 0x000fe20000000800 */
[----:B------:R1:W-:Y:S06]  /*5180*/  MEMBAR.ALL.CTA ;  /* 0x0000000000007992 */ /* 0x0003ec0000008000 */
[----:B-1----:R-:W1:Y:S02]  /*5190*/  FENCE.VIEW.ASYNC.S ;  /* 0x00000000000073c6 */ /* 0x002e640000000000 */
[----:B-1----:R1:W-:Y:S01]  /*51a0*/  SYNCS.ARRIVE.TRANS64.RED.A1T0 RZ, [R0+URZ], RZ ;  /* 0x000000ff00ff79a7 */ /* 0x0023e200081004ff */
[----:B--2---:R-:W-:Y:S11]  /*51b0*/  LOP3.LUT P0, RZ, R6, 0x1, RZ, 0xc0, !PT ;  /* 0x0000000106ff7812 */ /* 0x004ff6000780c0ff */
[----:B------:R-:W-:Y:S02]  /*51c0*/  @!UPT UIADD3 URZ, UPT, UPT, URZ, URZ, URZ ;  /* 0x000000fffffff290 */ /* 0x000fe4000fffe0ff */
[----:B------:R-:W-:Y:S01]  /*51d0*/  VOTEU.ANY UP1, P0 ;  /* 0x0000000000ff7886 */ /* 0x000fe20000020100 */
[----:B------:R-:W-:Y:S01]  /*51e0*/  PLOP3.LUT P0, PT, PT, PT, UP1, 0x80, 0x8 ;  /* 0x000000000008781c */ /* 0x000fe20003f0f018 */
[----:B------:R-:W-:Y:S06]  /*51f0*/  UP2UR UR4, UPR, URZ, 0x2 ;  /* 0x00000002ff047883 */ /* 0x000fec0008000000 */
[----:B------:R-:W-:Y:S06]  /*5200*/  IMAD.U32 R60, RZ, RZ, UR4 ;  /* 0x00000004ff3c7e24 */ /* 0x000fec000f8e00ff */
[----:B------:R-:W-:Y:S02]  /*5210*/  @P0 SHF.R.U32.HI R2, RZ, 0x10, R5 ;  /* 0x00000010ff020819 */ /* 0x000fe40000011605 */
[----:B------:R-:W-:Y:S02]  /*5220*/  @P0 MOV R3, R4 ;  /* 0x0000000400030202 */ /* 0x000fe40000000f00 */
[----:B------:R-:W-:Y:S02]  /*5230*/  @P0 R2UR UR4, R2 ;  /* 0x00000000020402ca */ /* 0x000fe400000e0000 */
[----:B------:R-:W-:Y:S02]  /*5240*/  @P0 LOP3.LUT R4, R5, 0xffff, RZ, 0xc0, !PT ;  /* 0x0000ffff05040812 */ /* 0x000fe400078ec0ff */
[----:B------:R-:W-:Y:S02]  /*5250*/  @P0 R2UR UR6, R3 ;  /* 0x00000000030602ca */ /* 0x000fe400000e0000 */
[----:B------:R-:W-:Y:S07]  /*5260*/  @P0 R2UR UR5, R4 ;  /* 0x00000000040502ca */ /* 0x000fee00000e0000 */
[----:B------:R-:W-:Y:S02]  /*5270*/  @UP1 UMOV UR7, UR4 ;  /* 0x0000000400071c82 */ /* 0x000fe40008000000 */
[----:B------:R-:W-:Y:S02]  /*5280*/  IMAD.U32 R58, RZ, RZ, UR7 ;  /* 0x00000007ff3a7e24 */ /* 0x000fe4000f8e00ff */
[----:B------:R-:W-:Y:S02]  /*5290*/  @UP1 UMOV UR38, UR6 ;  /* 0x0000000600261c82 */ /* 0x000fe40008000000 */
[----:B------:R-:W-:Y:S01]  /*52a0*/  @UP1 UMOV UR37, UR5 ;  /* 0x0000000500251c82 */ /* 0x000fe20008000000 */
[----:B-1----:R-:W-:Y:S05]  /*52b0*/  BRA.U !UP0, `(.L_x_88) ;  /* 0x0000000108cc7547 */ /* 0x002fea000b800000 */
[----:B------:R-:W1:Y:S01]  /*52c0*/  LDCU UR12, c[0x0][0xb20] ;  /* 0x00016400ff0c77ac */ /* 0x000e620008000800 */
[----:B------:R-:W-:Y:S02]  /*52d0*/  UIMAD.WIDE.U32 UR4, UR62, UR59, URZ ;  /* 0x0000003b3e0472a5 */ /* 0x000fe4000f8e00ff */
[----:B------:R-:W-:Y:S02]  /*52e0*/  UIMAD.WIDE.U32 UR6, UR63, UR56, URZ ;  /* 0x000000383f0672a5 */ /* 0x000fe4000f8e00ff */
[----:B------:R-:W-:Y:S02]  /*52f0*/  UISETP.NE.AND UP0, UPT, UR58, 0x1, UPT ;  /* 0x000000013a00788c */ /* 0x000fe4000bf05270 */
[----:B------:R-:W-:Y:S02]  /*5300*/  UIMAD.WIDE.U32 UR8, UR37, UR59, URZ ;  /* 0x0000003b250872a5 */ /* 0x000fe4000f8e00ff */
[----:B------:R-:W-:Y:S02]  /*5310*/  UIMAD.WIDE.U32 UR10, UR38, UR56, URZ ;  /* 0x00000038260a72a5 */ /* 0x000fe4000f8e00ff */
[----:B------:R-:W-:Y:S02]  /*5320*/  UISETP.NE.AND UP1, UPT, UR43, 0x1, UPT ;  /* 0x000000012b00788c */ /* 0x000fe4000bf25270 */
[----:B------:R-:W-:Y:S01]  /*5330*/  UISETP.NE.AND UP2, UPT, UR42, 0x1, UPT ;  /* 0x000000012a00788c */ /* 0x000fe2000bf45270 */
[----:B------:R-:W-:Y:S02]  /*5340*/  UMOV UR4, UR5 ;  /* 0x0000000500047c82 */ /* 0x000fe40008000000 */
[----:B-1----:R-:W-:Y:S03]  /*5350*/  USHF.R.U32.HI UR5, URZ, UR12, UR4 ;  /* 0x0000000cff057299 */ /* 0x002fe60008011604 */
[----:B------:R-:W-:Y:S02]  /*5360*/  UMOV UR4, UR7 ;  /* 0x0000000700047c82 */ /* 0x000fe40008000000 */
[----:B------:R-:W-:Y:S02]  /*5370*/  USHF.R.U32.HI UR7, URZ, UR57, UR4 ;  /* 0x00000039ff077299 */ /* 0x000fe40008011604 */
[----:B------:R-:W-:Y:S02]  /*5380*/  USEL UR4, UR62, UR5, !UP0 ;  /* 0x000000053e047287 */ /* 0x000fe4000c000000 */
[----:B------:R-:W-:Y:S01]  /*5390*/  USEL UR7, UR63, UR7, !UP1 ;  /* 0x000000073f077287 */ /* 0x000fe2000c800000 */
[----:B------:R-:W-:Y:S01]  /*53a0*/  UMOV UR5, UR9 ;  /* 0x0000000900057c82 */ /* 0x000fe20008000000 */
[----:B------:R-:W-:Y:S02]  /*53b0*/  UIMAD.WIDE.U32 UR8, UR4, UR40, URZ ;  /* 0x00000028040872a5 */ /* 0x000fe4000f8e00ff */
[----:B------:R-:W-:Y:S03]  /*53c0*/  USHF.R.U32.HI UR6, URZ, UR12, UR5 ;  /* 0x0000000cff067299 */ /* 0x000fe60008011605 */
[----:B------:R-:W-:Y:S01]  /*53d0*/  UMOV UR5, UR11 ;  /* 0x0000000b00057c82 */ /* 0x000fe20008000000 */
[----:B------:R-:W-:Y:S02]  /*53e0*/  UIMAD.WIDE.U32 UR10, UR7, UR40, URZ ;  /* 0x00000028070a72a5 */ /* 0x000fe4000f8e00ff */
[----:B------:R-:W-:Y:S02]  /*53f0*/  USHF.R.U32.HI UR12, URZ, UR57, UR5 ;  /* 0x00000039ff0c7299 */ /* 0x000fe40008011605 */
[----:B------:R-:W-:Y:S01]  /*5400*/  USEL UR6, UR37, UR6, !UP0 ;  /* 0x0000000625067287 */ /* 0x000fe2000c000000 */
[----:B------:R-:W-:Y:S02]  /*5410*/  UMOV UR5, UR9 ;  /* 0x0000000900057c82 */ /* 0x000fe40008000000 */
[----:B------:R-:W-:Y:S01]  /*5420*/  UMOV UR10, UR11 ;  /* 0x0000000b000a7c82 */ /* 0x000fe20008000000 */
[----:B------:R-:W-:Y:S02]  /*5430*/  @UP2 USHF.R.U32.HI UR4, URZ, UR41, UR5 ;  /* 0x00000029ff042299 */ /* 0x000fe40008011605 */
[----:B------:R-:W-:Y:S02]  /*5440*/  @UP2 USHF.R.U32.HI UR7, URZ, UR41, UR10 ;  /* 0x00000029ff072299 */ /* 0x000fe4000801160a */
[----:B------:R-:W-:Y:S02]  /*5450*/  UIMAD UR4, UR42, UR4, URZ ;  /* 0x000000042a0472a4 */ /* 0x000fe4000f8e02ff */
[----:B------:R-:W-:Y:S02]  /*5460*/  UIMAD.WIDE.U32 UR10, UR6, UR40, URZ ;  /* 0x00000028060a72a5 */ /* 0x000fe4000f8e00ff */
[----:B------:R-:W-:Y:S02]  /*5470*/  USEL UR5, UR38, UR12, !UP1 ;  /* 0x0000000c26057287 */ /* 0x000fe4000c800000 */
[----:B------:R-:W-:Y:S02]  /*5480*/  UIMAD UR8, UR42, UR7, URZ ;  /* 0x000000072a0872a4 */ /* 0x000fe4000f8e02ff */
[----:B------:R-:W-:Y:S03]  /*5490*/  UISETP.GE.AND UP0, UPT, UR6, UR4, UPT ;  /* 0x000000040600728c */ /* 0x000fe6000bf06270 */
[----:B------:R-:W-:Y:S01]  /*54a0*/  UMOV UR4, UR11 ;  /* 0x0000000b00047c82 */ /* 0x000fe20008000000 */
[----:B------:R-:W-:Y:S02]  /*54b0*/  UISETP.GE.OR UP0, UPT, UR5, UR8, UP0 ;  /* 0x000000080500728c */ /* 0x000fe40008706670 */
[----:B------:R-:W-:Y:S02]  /*54c0*/  USHF.R.U32.HI UR4, URZ, UR41, UR4 ;  /* 0x00000029ff047299 */ /* 0x000fe40008011604 */
[----:B------:R-:W-:Y:S02]  /*54d0*/  UIMAD.WIDE.U32 UR8, UR5, UR40, URZ ;  /* 0x00000028050872a5 */ /* 0x000fe4000f8e00ff */
[----:B------:R-:W-:Y:S02]  /*54e0*/  USEL UR11, UR6, UR4, !UP2 ;  /* 0x00000004060b7287 */ /* 0x000fe4000d000000 */
[----:B------:R-:W-:Y:S02]  /*54f0*/  UIADD3 UR8, UPT, UPT, -UR5, URZ, URZ ;  /* 0x000000ff05087290 */ /* 0x000fe4000fffe1ff */
[----:B------:R-:W-:Y:S01]  /*5500*/  UIADD3 UR10, UPT, UPT, -UR11, URZ, URZ ;  /* 0x000000ff0b0a7290 */ /* 0x000fe2000fffe1ff */
[----:B------:R-:W-:Y:S01]  /*5510*/  @!UP0 UMOV UR4, UR9 ;  /* 0x0000000900048c82 */ /* 0x000fe20008000000 */
[----:B------:R-:W-:Y:S02]  /*5520*/  UIADD3 UR9, UPT, UPT, -UR6, URZ, URZ ;  /* 0x000000ff06097290 */ /* 0x000fe4000fffe1ff */
[----:B------:R-:W-:Y:S02]  /*5530*/  @!UP0 USHF.R.U32.HI UR4, URZ, UR41, UR4 ;  /* 0x00000029ff048299 */ /* 0x000fe40008011604 */
[----:B------:R-:W-:Y:S02]  /*5540*/  UIMAD UR10, UR42, UR10, UR6 ;  /* 0x0000000a2a0a72a4 */ /* 0x000fe4000f8e0206 */
[----:B------:R-:W-:Y:S04]  /*5550*/  @!UP0 USEL UR4, UR5, UR4, !UP2 ;  /* 0x0000000405048287 */ /* 0x000fe8000d000000 */
[----:B------:R-:W-:Y:S02]  /*5560*/  @!UP0 UIMAD UR10, UR7, UR10, UR4 ;  /* 0x0000000a070a82a4 */ /* 0x000fe4000f8e0204 */
[----:B------:R-:W-:Y:S02]  /*5570*/  @!UP0 UIADD3 UR11, UPT, UPT, UR11, -UR4, URZ ;  /* 0x800000040b0b8290 */ /* 0x000fe4000fffe0ff */
[----:B------:R-:W-:Y:S02]  /*5580*/  UIMAD UR7, UR43, UR8, UR38 ;  /* 0x000000082b0772a4 */ /* 0x000fe4000f8e0226 */
[----:B------:R-:W-:Y:S02]  /*5590*/  @!UP0 UIMAD UR6, UR11, UR42, UR5 ;  /* 0x0000002a0b0682a4 */ /* 0x000fe4000f8e0205 */
[----:B------:R-:W-:Y:S01]  /*55a0*/  UIMAD UR4, UR58, UR9, UR37 ;  /* 0x000000093a0472a4 */ /* 0x000fe2000f8e0225 */
[----:B------:R-:W-:Y:S02]  /*55b0*/  @!UP0 UMOV UR5, UR10 ;  /* 0x0000000a00058c82 */ /* 0x000fe40008000000 */
[----:B------:R-:W-:Y:S02]  /*55c0*/  UIMAD UR38, UR5, UR43, UR7 ;  /* 0x0000002b052672a4 */ /* 0x000fe4000f8e0207 */
[----:B------:R-:W-:Y:S11]  /*55d0*/  UIMAD UR37, UR6, UR58, UR4 ;  /* 0x0000003a062572a4 */ /* 0x000ff6000f8e0204 */
[----:B------:R-:W-:Y:S01]  /*55e0*/  @!UPT UIADD3 URZ, UPT, UPT, URZ, URZ, URZ ;  /* 0x000000fffffff290 */ /* 0x000fe2000fffe0ff */
.L_x_88:
[----:B------:R-:W-:Y:S01]  /*55f0*/  UISETP.NE.AND UP0, UPT, UR39, 0x1, UPT ;  /* 0x000000012700788c */ /* 0x000fe2000bf05270 */
[----:B------:R-:W-:Y:S01]  /*5600*/  R2UR UR11, R59 ;  /* 0x000000003b0b72ca */ /* 0x000fe200000e0000 */
[----:B------:R-:W-:Y:S01]  /*5610*/  USHF.L.U32 UR50, UR26, 0x6, URZ ;  /* 0x000000061a327899 */ /* 0x000fe200080006ff */
[----:B------:R-:W-:Y:S01]  /*5620*/  IADD3 R51, PT, PT, R51, 0x1, RZ ;  /* 0x0000000133337810 */ /* 0x000fe20007ffe0ff */
[----:B------:R-:W-:Y:S07]  /*5630*/  USHF.L.U32 UR49, UR30, 0x6, URZ ;  /* 0x000000061e317899 */ /* 0x000fee00080006ff */
[----:B------:R-:W1:Y:S01]  /*5640*/  @!UP0 LDCU.128 UR12, c[0x0][0xb10] ;  /* 0x00016200ff0c87ac */ /* 0x000e620008000c00 */
[----:B------:R-:W2:Y:S01]  /*5650*/  @!UP0 LDCU UR5, c[0x0][0xb0c] ;  /* 0x00016180ff0587ac */ /* 0x000ea20008000800 */
[----:B------:R-:W3:Y:S01]  /*5660*/  @!UP0 LDCU UR10, c[0x0][0xb20] ;  /* 0x00016400ff0a87ac */ /* 0x000ee20008000800 */
[----:B-1----:R-:W-:Y:S02]  /*5670*/  UIMAD.WIDE.U32 UR8, UR38, UR12, URZ ;  /* 0x0000000c260872a5 */ /* 0x002fe4000f8e00ff */
[----:B------:R-:W-:Y:S02]  /*5680*/  UIMAD.WIDE.U32 UR6, UR37, UR15, URZ ;  /* 0x0000000f250672a5 */ /* 0x000fe4000f8e00ff */
[----:B------:R-:W-:Y:S03]  /*5690*/  @!UP0 UISETP.NE.AND UP1, UPT, UR14, 0x1, UPT ;  /* 0x000000010e00888c */ /* 0x000fe6000bf25270 */
[----:B------:R-:W-:Y:S01]  /*56a0*/  @!UP0 UMOV UR4, UR9 ;  /* 0x0000000900048c82 */ /* 0x000fe20008000000 */
[----:B--2---:R-:W-:Y:S02]  /*56b0*/  @!UP0 UISETP.NE.AND UP2, UPT, UR5, 0x1, UPT ;  /* 0x000000010500888c */ /* 0x004fe4000bf45270 */
[----:B------:R-:W-:Y:S01]  /*56c0*/  @!UP0 USHF.R.U32.HI UR4, URZ, UR13, UR4 ;  /* 0x0000000dff048299 */ /* 0x000fe20008011604 */
[----:B------:R-:W-:Y:S02]  /*56d0*/  @!UP0 UMOV UR6, UR7 ;  /* 0x0000000700068c82 */ /* 0x000fe40008000000 */
[----:B---3--:R-:W-:Y:S02]  /*56e0*/  @!UP0 USHF.R.U32.HI UR6, URZ, UR10, UR6 ;  /* 0x0000000aff068299 */ /* 0x008fe40008011606 */
[----:B------:R-:W-:Y:S02]  /*56f0*/  @!UP0 USEL UR7, UR38, UR4, !UP2 ;  /* 0x0000000426078287 */ /* 0x000fe4000d000000 */
[----:B------:R-:W-:Y:S04]  /*5700*/  @!UP0 USEL UR6, UR37, UR6, !UP1 ;  /* 0x0000000625068287 */ /* 0x000fe8000c800000 */
[----:B------:R-:W-:Y:S02]  /*5710*/  @!UP0 UIADD3 UR4, UPT, UPT, -UR7, UR6, URZ ;  /* 0x0000000607048290 */ /* 0x000fe4000fffe1ff */
[----:B------:R-:W-:Y:S02]  /*5720*/  @!UP0 UIADD3 UR6, UPT, UPT, UR7, -UR6, URZ ;  /* 0x8000000607068290 */ /* 0x000fe4000fffe0ff */
[----:B------:R-:W-:Y:S02]  /*5730*/  @!UP0 UIMAD UR38, UR4, UR5, UR38 ;  /* 0x00000005042682a4 */ /* 0x000fe4000f8e0226 */
[----:B------:R-:W-:Y:S02]  /*5740*/  @!UP0 UIMAD UR37, UR6, UR14, UR37 ;  /* 0x0000000e062582a4 */ /* 0x000fe4000f8e0225 */
[----:B------:R-:W-:Y:S09]  /*5750*/  ULOP3.LUT UP0, URZ, UR11, 0x1b0, URZ, 0xc0, !UPT ;  /* 0x000001b00bff7892 */ /* 0x000ff2000f80c0ff */
[----:B------:R-:W-:Y:S05]  /*5760*/  BRA.U !UP0, `(.L_x_89) ;  /* 0x00000001087c7547 */ /* 0x000fea000b800000 */
[----:B------:R-:W1:Y:S01]  /*5770*/  LDCU.64 UR8, c[0x4][0x80] ;  /* 0x01001000ff0877ac */ /* 0x000e620008000a00 */
[----:B------:R-:W-:Y:S01]  /*5780*/  MOV R2, 0x0 ;  /* 0x0000000000027802 */ /* 0x000fe20000000f00 */
[----:B------:R-:W-:Y:S02]  /*5790*/  HFMA2 R12, -RZ, RZ, 0, 5.9604644775390625e-08 ;  /* 0x00000001ff0c7431 */ /* 0x000fe400000001ff */
[----:B------:R-:W-:Y:S01]  /*57a0*/  IMAD.MOV.U32 R8, RZ, RZ, 0x70 ;  /* 0x00000070ff087424 */ /* 0x000fe200078e00ff */
[----:B------:R2:W3:Y:S01]  /*57b0*/  LDC.64 R14, c[0x4][R2] ;  /* 0x01000000020e7b82 */ /* 0x0004e20000000a00 */
[----:B------:R-:W4:Y:S01]  /*57c0*/  LDCU.64 UR6, c[0x4][0x88] ;  /* 0x01001100ff0677ac */ /* 0x000f220008000a00 */
[----:B------:R-:W-:Y:S01]  /*57d0*/  IMAD.MOV.U32 R13, RZ, RZ, RZ ;  /* 0x000000ffff0d7224 */ /* 0x000fe200078e00ff */
[----:B------:R-:W2:Y:S01]  /*57e0*/  LDCU.64 UR4, c[0x4][0x8] ;  /* 0x01000100ff0477ac */ /* 0x000ea20008000a00 */
[----:B-1----:R-:W-:Y:S01]  /*57f0*/  MOV R5, UR9 ;  /* 0x0000000900057c02 */ /* 0x002fe20008000f00 */
[----:B------:R-:W-:Y:S01]  /*5800*/  IMAD.U32 R4, RZ, RZ, UR8 ;  /* 0x00000008ff047e24 */ /* 0x000fe2000f8e00ff */
[----:B----4-:R-:W-:Y:S01]  /*5810*/  MOV R7, UR7 ;  /* 0x0000000700077c02 */ /* 0x010fe20008000f00 */
[----:B------:R-:W-:Y:S01]  /*5820*/  IMAD.U32 R6, RZ, RZ, UR6 ;  /* 0x00000006ff067e24 */ /* 0x000fe2000f8e00ff */
[----:B--2---:R-:W-:Y:S01]  /*5830*/  MOV R11, UR5 ;  /* 0x00000005000b7c02 */ /* 0x004fe20008000f00 */
[----:B------:R-:W-:Y:S02]  /*5840*/  IMAD.U32 R10, RZ, RZ, UR4 ;  /* 0x00000004ff0a7e24 */ /* 0x000fe4000f8e00ff */
[----:B------:R-:W-:Y:S07]  /*5850*/  LEPC R20, `(.L_x_90) ;  /* 0x000000001014794e */ /* 0x000fee0000000000 */
[----:B---3-5:R-:W-:Y:S05]  /*5860*/  CALL.ABS.NOINC R14 ;  /* 0x000000000e007343 */ /* 0x028fea0003c00000 */
.L_x_90:
[----:B------:R-:W1:Y:S01]  /*5870*/  LDCU.64 UR8, c[0x4][0x80] ;  /* 0x01001000ff0877ac */ /* 0x000e620008000a00 */
[----:B------:R-:W2:Y:S01]  /*5880*/  LDC.64 R2, c[0x4][R2] ;  /* 0x0100000002027b82 */ /* 0x000ea20000000a00 */
[----:B------:R-:W-:Y:S02]  /*5890*/  HFMA2 R12, -RZ, RZ, 0, 5.9604644775390625e-08 ;  /* 0x00000001ff0c7431 */ /* 0x000fe400000001ff */
[----:B------:R-:W-:Y:S02]  /*58a0*/  IMAD.MOV.U32 R8, RZ, RZ, 0x70 ;  /* 0x00000070ff087424 */ /* 0x000fe400078e00ff */
[----:B------:R-:W-:Y:S01]  /*58b0*/  IMAD.MOV.U32 R13, RZ, RZ, RZ ;  /* 0x000000ffff0d7224 */ /* 0x000fe200078e00ff */
[----:B------:R-:W3:Y:S01]  /*58c0*/  LDCU.64 UR6, c[0x4][0x88] ;  /* 0x01001100ff0677ac */ /* 0x000ee20008000a00 */
[----:B------:R-:W4:Y:S01]  /*58d0*/  LDCU.64 UR4, c[0x4][0x8] ;  /* 0x01000100ff0477ac */ /* 0x000f220008000a00 */
[----:B-1----:R-:W-:Y:S02]  /*58e0*/  MOV R4, UR8 ;  /* 0x0000000800047c02 */ /* 0x002fe40008000f00 */
[----:B------:R-:W-:Y:S02]  /*58f0*/  MOV R5, UR9 ;  /* 0x0000000900057c02 */ /* 0x000fe40008000f00 */
[----:B---3--:R-:W-:Y:S01]  /*5900*/  MOV R7, UR7 ;  /* 0x0000000700077c02 */ /* 0x008fe20008000f00 */
[----:B------:R-:W-:Y:S01]  /*5910*/  IMAD.U32 R6, RZ, RZ, UR6 ;  /* 0x00000006ff067e24 */ /* 0x000fe2000f8e00ff */
[----:B----4-:R-:W-:Y:S01]  /*5920*/  MOV R11, UR5 ;  /* 0x00000005000b7c02 */ /* 0x010fe20008000f00 */
[----:B------:R-:W-:Y:S02]  /*5930*/  IMAD.U32 R10, RZ, RZ, UR4 ;  /* 0x00000004ff0a7e24 */ /* 0x000fe4000f8e00ff */
[----:B------:R-:W-:Y:S07]  /*5940*/  LEPC R20, `(.L_x_89) ;  /* 0x000000001014794e */ /* 0x000fee0000000000 */
[----:B--2---:R-:W-:Y:S05]  /*5950*/  CALL.ABS.NOINC R2 ;  /* 0x0000000002007343 */ /* 0x004fea0003c00000 */
.L_x_89:
[----:B------:R-:W-:Y:S02]  /*5960*/  R2UR UR6, R49 ;  /* 0x00000000310672ca */ /* 0x000fe400000e0000 */
[----:B------:R-:W-:Y:S02]  /*5970*/  R2UR UR5, R57 ;  /* 0x00000000390572ca */ /* 0x000fe400000e0000 */
[----:B------:R-:W-:Y:S02]  /*5980*/  R2UR UR4, R56 ;  /* 0x00000000380472ca */ /* 0x000fe400000e0000 */
[----:B------:R-:W-:Y:S02]  /*5990*/  ISETP.NE.U32.AND P4, PT, R42, RZ, PT ;  /* 0x000000ff2a00720c */ /* 0x000fe40003f85070 */
[----:B------:R-:W-:Y:S02]  /*59a0*/  ISETP.NE.U32.AND P2, PT, RZ, UR60, PT ;  /* 0x0000003cff007c0c */ /* 0x000fe4000bf45070 */
[----:B------:R-:W-:Y:S02]  /*59b0*/  ISETP.NE.AND.EX P4, PT, R43, RZ, PT, P4 ;  /* 0x000000ff2b00720c */ /* 0x000fe40003f85340 */
[----:B------:R-:W-:Y:S01]  /*59c0*/  ISETP.NE.AND.EX P2, PT, RZ, UR61, PT, P2 ;  /* 0x0000003dff007c0c */ /* 0x000fe2000bf45320 */
[----:B------:R-:W-:Y:S02]  /*59d0*/  UISETP.NE.AND UP2, UPT, UR6, URZ, UPT ;  /* 0x000000ff0600728c */ /* 0x000fe4000bf45270 */
[----:B------:R-:W-:Y:S04]  /*59e0*/  UISETP.NE.U32.AND UP0, UPT, UR5, URZ, UPT ;  /* 0x000000ff0500728c */ /* 0x000fe8000bf05070 */
[----:B------:R-:W-:Y:S01]  /*59f0*/  UISETP.NE.AND.EX UP1, UPT, UR4, URZ, UPT, UP0 ;  /* 0x000000ff0400728c */ /* 0x000fe2000bf25300 */
[----:B------:R-:W-:Y:S01]  /*5a00*/  PLOP3.LUT P1, PT, PT, PT, UP2, 0x80, 0x8 ;  /* 0x000000000008781c */ /* 0x000fe20003f2f028 */
[----:B------:R-:W-:Y:S03]  /*5a10*/  UPLOP3.LUT UP0, UPT, UPT, UPT, UPT, 0x40, 0x4 ;  /* 0x000000000004789c */ /* 0x000fe60003f0e870 */
[----:B------:R-:W-:Y:S06]  /*5a20*/  @UP2 UPLOP3.LUT UP0, UPT, UPT, UPT, UP1, 0x80, 0x8 ;  /* 0x000000000008289c */ /* 0x000fec0003f0f010 */
[----:B------:R-:W-:Y:S01]  /*5a30*/  PLOP3.LUT P0, PT, PT, PT, UP0, 0x80, 0x8 ;  /* 0x000000000008781c */ /* 0x000fe20003f0f008 */
[----:B------:R-:W-:Y:S01]  /*5a40*/  @!UPT UIADD3 URZ, UPT, UPT, URZ, URZ, URZ ;  /* 0x000000fffffff290 */ /* 0x000fe2000fffe0ff */
[----:B------:R-:W-:Y:S11]  /*5a50*/  BRA.U !UP1, `(.L_x_91) ;  /* 0x0000000109407547 */ /* 0x000ff6000b800000 */
[----:B------:R-:W-:Y:S01]  /*5a60*/  UISETP.NE.U32.AND UP0, UPT, UR60, URZ, UPT ;  /* 0x000000ff3c00728c */ /* 0x000fe2000bf05070 */
[----:B------:R-:W-:Y:S01]  /*5a70*/  R2UR UR6, R57 ;  /* 0x00000000390672ca */ /* 0x000fe200000e0000 */
[----:B------:R-:W1:Y:S01]  /*5a80*/  LDCU.64 UR8, c[0x0][0x358] ;  /* 0x00006b00ff0877ac */ /* 0x000e620008000a00 */
[----:B------:R-:W-:Y:S02]  /*5a90*/  HFMA2 R45, -RZ, RZ, 0, 5.9604644775390625e-08 ;  /* 0x00000001ff2d7431 */ /* 0x000fe400000001ff */
[----:B------:R-:W-:Y:S01]  /*5aa0*/  IMAD.MOV.U32 R0, RZ, RZ, 0x1 ;  /* 0x00000001ff007424 */ /* 0x000fe200078e00ff */
[----:B------:R-:W-:Y:S06]  /*5ab0*/  UISETP.NE.AND.EX UP0, UPT, UR61, URZ, UPT, UP0 ;  /* 0x000000ff3d00728c */ /* 0x000fec000bf05300 */
[----:B------:R-:W-:Y:S05]  /*5ac0*/  PLOP3.LUT P3, PT, PT, PT, UP0, 0x80, 0x8 ;  /* 0x000000000008781c */ /* 0x000fea0003f6f008 */
[----:B------:R-:W2:Y:S01]  /*5ad0*/  @UP0 LDCU.64 UR4, c[0x0][0x888] ;  /* 0x00011100ff0407ac */ /* 0x000ea20008000a00 */
[----:B------:R-:W-:Y:S07]  /*5ae0*/  @UP0 UIMAD UR6, UR36, UR6, URZ ;  /* 0x00000006240602a4 */ /* 0x000fee000f8e02ff */
[----:B------:R-:W-:Y:S01]  /*5af0*/  @!P3 PRMT R45, R0, 0x7610, R45 ;  /* 0x00007610002db816 */ /* 0x000fe2000000002d */
[----:B--2---:R-:W-:Y:S06]  /*5b00*/  @UP0 UIMAD.WIDE UR4, UR6, 0x4, UR4 ;  /* 0x00000004060408a5 */ /* 0x004fec000f8e0204 */
[----:B-----5:R-:W-:Y:S02]  /*5b10*/  IMAD.U32 R26, RZ, RZ, UR4 ;  /* 0x00000004ff1a7e24 */ /* 0x020fe4000f8e00ff */
[----:B------:R-:W-:Y:S03]  /*5b20*/  IMAD.U32 R27, RZ, RZ, UR5 ;  /* 0x00000005ff1b7e24 */ /* 0x000fe6000f8e00ff */
[----:B------:R-:W2:Y:S02]  /*5b30*/  @!UP0 LDCU UR4, c[0x0][0x880] ;  /* 0x00011000ff0487ac */ /* 0x000ea40008000800 */
[----:B-1----:R1:W5:Y:S02]  /*5b40*/  @P3 LDG.E R26, desc[UR8][R26.64] ;  /* 0x000000081a1a3981 */ /* 0x002364000c1e1900 */
[----:B-12---:R-:W-:Y:S02]  /*5b50*/  @!P3 MOV R26, UR4 ;  /* 0x00000004001abc02 */ /* 0x006fe40008000f00 */
.L_x_91:
[----:B------:R-:W-:Y:S05]  /*5b60*/  @!P4 BRA `(.L_x_92) ;  /* 0x000000000024c947 */ /* 0x000fea0003800000 */
[----:B------:R-:W-:Y:S01]  /*5b70*/  ISETP.NE.U32.AND P3, PT, R40, RZ, PT ;  /* 0x000000ff2800720c */ /* 0x000fe20003f65070 */
[----:B------:R-:W1:Y:S03]  /*5b80*/  LDCU.64 UR4, c[0x0][0x358] ;  /* 0x00006b00ff0477ac */ /* 0x000e660008000a00 */
[----:B------:R-:W-:Y:S11]  /*5b90*/  ISETP.NE.AND.EX P3, PT, R41, RZ, PT, P3 ;  /* 0x000000ff2900720c */ /* 0x000ff60003f65330 */
[----:B------:R-:W-:Y:S02]  /*5ba0*/  @!UPT UIADD3 URZ, UPT, UPT, URZ, URZ, URZ ;  /* 0x000000fffffff290 */ /* 0x000fe4000fffe0ff */
[----:B------:R-:W2:Y:S01]  /*5bb0*/  @P3 LDC.64 R2, c[0x0][0x8a8] ;  /* 0x00022a00ff023b82 */ /* 0x000ea20000000a00 */
[----:B------:R-:W-:Y:S04]  /*5bc0*/  @P3 IMAD R0, R42, UR36, RZ ;  /* 0x000000242a003c24 */ /* 0x000fe8000f8e02ff */
[----:B--2---:R-:W-:Y:S05]  /*5bd0*/  @P3 IMAD.WIDE R2, R0, 0x4, R2 ;  /* 0x0000000400023825 */ /* 0x004fea00078e0202 */
[----:B-1---5:R1:W5:Y:S02]  /*5be0*/  @P3 LDG.E R24, desc[UR4][R2.64] ;  /* 0x0000000402183981 */ /* 0x022364000c1e1900 */
[----:B-1----:R-:W2:Y:S02]  /*5bf0*/  @!P3 LDC R24, c[0x0][0x8a0] ;  /* 0x00022800ff18bb82 */ /* 0x002ea40000000800 */
.L_x_92:
[----:B-----5:R-:W-:Y:S01]  /*5c00*/  FSETP.NEU.AND P3, PT, R26, RZ, PT ;  /* 0x000000ff1a00720b */ /* 0x020fe20003f6d000 */
[----:B------:R-:W-:Y:S01]  /*5c10*/  IMAD.U32 R2, RZ, RZ, UR46 ;  /* 0x0000002eff027e24 */ /* 0x000fe2000f8e00ff */
[----:B------:R-:W-:Y:S01]  /*5c20*/  SEL R5, RZ, 0xffffffff, P2 ;  /* 0xffffffffff057807 */ /* 0x000fe20001000000 */
[----:B------:R-:W-:Y:S01]  /*5c30*/  ULOP3.LUT UR4, UR55, 0x1, URZ, 0x3c, !UPT ;  /* 0x0000000137047892 */ /* 0x000fe2000f8e3cff */
[----:B------:R-:W-:Y:S01]  /*5c40*/  @P1 LOP3.LUT P2, RZ, R45, 0xff, RZ, 0xc0, !PT ;  /* 0x000000ff2dff1812 */ /* 0x000fe2000784c0ff */
[----:B------:R-:W-:Y:S01]  /*5c50*/  BSSY B1, `(.L_x_93) ;  /* 0x000003d000017945 */ /* 0x000fe20003800000 */
[----:B------:R-:W-:Y:S01]  /*5c60*/  @P1 SEL R0, RZ, 0xffffffff, P3 ;  /* 0xffffffffff001807 */ /* 0x000fe20001800000 */
[----:B------:R-:W-:Y:S01]  /*5c70*/  IMAD.MOV.U32 R65, RZ, RZ, 0x1 ;  /* 0x00000001ff417424 */ /* 0x000fe200078e00ff */
[----:B------:R-:W-:Y:S01]  /*5c80*/  LEA R2, R2, UR44, 0x3 ;  /* 0x0000002c02027c11 */ /* 0x000fe2000f8e18ff */
[----:B------:R-:W-:Y:S01]  /*5c90*/  IMAD.U32 R63, RZ, RZ, UR4 ;  /* 0x00000004ff3f7e24 */ /* 0x000fe2000f8e00ff */
[----:B------:R-:W-:Y:S01]  /*5ca0*/  @P0 SEL R0, R5, R0, !P2 ;  /* 0x0000000005000207 */ /* 0x000fe20005000000 */
[----:B------:R-:W-:Y:S01]  /*5cb0*/  IMAD.U32 R64, RZ, RZ, UR46 ;  /* 0x0000002eff407e24 */ /* 0x000fe2000f8e00ff */
[----:B------:R-:W-:Y:S02]  /*5cc0*/  LEA R27, R22, UR44, 0x3 ;  /* 0x0000002c161b7c11 */ /* 0x000fe4000f8e18ff */
[----:B------:R-:W-:Y:S02]  /*5cd0*/  CS2R R38, SRZ ;  /* 0x0000000000267805 */ /* 0x000fe4000001ff00 */
[----:B------:R-:W-:Y:S02]  /*5ce0*/  @P1 LOP3.LUT R0, R0, 0x1, RZ, 0xc0, !PT ;  /* 0x0000000100001812 */ /* 0x000fe400078ec0ff */
[----:B------:R-:W-:Y:S02]  /*5cf0*/  CS2R R36, SRZ ;  /* 0x0000000000247805 */ /* 0x000fe4000001ff00 */
[----:B------:R-:W-:Y:S02]  /*5d00*/  SHF.L.U32 R3, R53, 0x1f, RZ ;  /* 0x0000001f35037819 */ /* 0x000fe400000006ff */
[----:B------:R-:W-:Y:S02]  /*5d10*/  CS2R R30, SRZ ;  /* 0x00000000001e7805 */ /* 0x000fe4000001ff00 */
[----:B------:R-:W-:Y:S02]  /*5d20*/  ISETP.NE.U32.OR P5, PT, R0, 0x1, !P1 ;  /* 0x000000010000780c */ /* 0x000fe40004fa5470 */
[----:B------:R-:W-:Y:S02]  /*5d30*/  CS2R R28, SRZ ;  /* 0x00000000001c7805 */ /* 0x000fe4000001ff00 */
[----:B------:R-:W-:Y:S02]  /*5d40*/  PLOP3.LUT P2, PT, PT, PT, UP1, 0x80, 0x8 ;  /* 0x000000000008781c */ /* 0x000fe40003f4f018 */
[----:B------:R-:W-:Y:S02]  /*5d50*/  LEA.HI R25, R22, R22, RZ, 0x1 ;  /* 0x0000001616197211 */ /* 0x000fe400078f08ff */
[----:B------:R-:W-:Y:S02]  /*5d60*/  LOP3.LUT P4, R50, R45, 0xff, RZ, 0xc0, !PT ;  /* 0x000000ff2d327812 */ /* 0x000fe4000788c0ff */
[----:B------:R-:W-:Y:S02]  /*5d70*/  SEL R4, RZ, 0xffffffff, P3 ;  /* 0xffffffffff047807 */ /* 0x000fe40001800000 */
[----:B------:R-:W-:Y:S02]  /*5d80*/  P2R R61, PR, RZ, 0x20 ;  /* 0x00000020ff3d7803 */ /* 0x000fe40000000000 */
[----:B------:R-:W-:Y:S03]  /*5d90*/  @P5 SHF.L.U32 R0, R63, 0x1f, RZ ;  /* 0x0000001f3f005819 */ /* 0x000fe600000006ff */
[----:B------:R-:W-:Y:S01]  /*5da0*/  @P2 SEL R4, R5, R4, !P4 ;  /* 0x0000000405042207 */ /* 0x000fe20006000000 */
[----:B------:R1:W3:Y:S03]  /*5db0*/  @P5 SYNCS.PHASECHK.TRANS64.TRYWAIT P1, [R2+URZ+0x40], R0 ;  /* 0x00004000020055a7 */ /* 0x0002e600080211ff */
[----:B------:R-:W-:Y:S04]  /*5dc0*/  LOP3.LUT R4, R4, 0x1, RZ, 0xc0, !PT ;  /* 0x0000000104047812 */ /* 0x000fe800078ec0ff */
[----:B------:R-:W-:Y:S04]  /*5dd0*/  ISETP.NE.U32.AND P2, PT, R4, 0x1, PT ;  /* 0x000000010400780c */ /* 0x000fe80003f45070 */
[----:B------:R-:W-:Y:S01]  /*5de0*/  P2R R66, PR, RZ, 0x4 ;  /* 0x00000004ff427803 */ /* 0x000fe20000000000 */
[----:B------:R4:W2:Y:S01]  /*5df0*/  SYNCS.PHASECHK.TRANS64.TRYWAIT P0, [R27+URZ+0xa0], R3 ;  /* 0x0000a0031b0075a7 */ /* 0x0008a200080011ff */
[C---:B-1----:R-:W-:Y:S01]  /*5e00*/  IMAD.SHL.U32 R0, R25.reuse, 0x20, RZ ;  /* 0x0000002019007824 */ /* 0x042fe200078e00ff */
[----:B------:R-:W-:Y:S04]  /*5e10*/  LOP3.LUT R25, R25, 0xffe, RZ, 0xc0, !PT ;  /* 0x00000ffe19197812 */ /* 0x000fe800078ec0ff */
[----:B------:R-:W-:Y:S01]  /*5e20*/  LOP3.LUT R0, R0, 0xffffffc0, RZ, 0xc0, !PT ;  /* 0xffffffc000007812 */ /* 0x000fe200078ec0ff */
[----:B------:R-:W-:Y:S04]  /*5e30*/  IMAD.IADD R25, R22, 0x1, -R25 ;  /* 0x0000000116197824 */ /* 0x000fe800078e0a19 */
[----:B------:R-:W-:Y:S04]  /*5e40*/  IMAD.IADD R0, R23, 0x1, R0 ;  /* 0x0000000117007824 */ /* 0x000fe800078e0200 */
[----:B------:R-:W-:Y:S01]  /*5e50*/  IMAD R25, R25, 0x100000, R0 ;  /* 0x0010000019197824 */ /* 0x000fe200078e0200 */
[----:B---3--:R-:W-:Y:S01]  /*5e60*/  @P5 SEL R65, RZ, 0x1, !P1 ;  /* 0x00000001ff415807 */ /* 0x008fe20004800000 */
[----:B----4-:R-:W-:Y:S06]  /*5e70*/  @!P5 BRA `(.L_x_94) ;  /* 0x000000000068d947 */ /* 0x010fec0003800000 */
[----:B------:R-:W-:Y:S01]  /*5e80*/  HFMA2 R31, -RZ, RZ, 0, 0 ;  /* 0x00000000ff1f7431 */ /* 0x000fe200000001ff */
[----:B------:R-:W-:Y:S01]  /*5e90*/  ISETP.NE.AND P1, PT, R65, RZ, PT ;  /* 0x000000ff4100720c */ /* 0x000fe20003f25270 */
[----:B------:R-:W-:Y:S01]  /*5ea0*/  IMAD.U32 R0, RZ, RZ, UR46 ;  /* 0x0000002eff007e24 */ /* 0x000fe2000f8e00ff */
[----:B------:R-:W-:Y:S11]  /*5eb0*/  BSSY B0, `(.L_x_95) ;  /* 0x0000005000007945 */ /* 0x000ff60003800000 */
[----:B------:R-:W-:Y:S05]  /*5ec0*/  @P1 BRA `(.L_x_96) ;  /* 0x00000000000c1947 */ /* 0x000fea0003800000 */
[----:B------:R-:W-:Y:S04]  /*5ed0*/  SHF.L.U32 R4, R63, 0x1f, RZ ;  /* 0x0000001f3f047819 */ /* 0x000fe800000006ff */
[----:B------:R-:W1:Y:S02]  /*5ee0*/  SYNCS.PHASECHK.TRANS64.TRYWAIT P1, [R2+URZ+0x40], R4 ;  /* 0x00004004020075a7 */ /* 0x000e6400080211ff */
[----:B-1----:R-:W-:Y:S05]  /*5ef0*/  @!P1 BRA `(.L_x_97) ;  /* 0x0000001c00b49947 */ /* 0x002fea0003800000 */
.L_x_96:
[----:B------:R-:W-:Y:S05]  /*5f00*/  BSYNC B0 ;  /* 0x0000000000007941 */ /* 0x000fea0003800000 */
.L_x_95:
[----:B------:R-:W-:Y:S01]  /*5f10*/  ISETP.NE.AND P1, PT, R66, RZ, PT ;  /* 0x000000ff4200720c */ /* 0x000fe20003f25270 */
[----:B------:R-:W-:Y:S01]  /*5f20*/  IMAD.MOV.U32 R30, RZ, RZ, RZ ;  /* 0x000000ffff1e7224 */ /* 0x000fe200078e00ff */
[----:B------:R-:W-:Y:S02]  /*5f30*/  CS2R R28, SRZ ;  /* 0x00000000001c7805 */ /* 0x000fe4000001ff00 */
[----:B------:R-:W-:Y:S02]  /*5f40*/  CS2R R38, SRZ ;  /* 0x0000000000267805 */ /* 0x000fe4000001ff00 */
[----:B------:R-:W-:Y:S07]  /*5f50*/  CS2R R36, SRZ ;  /* 0x0000000000247805 */ /* 0x000fee000001ff00 */
[----:B-1----:R-:W-:Y:S01]  /*5f60*/  @P1 IMAD R2, R0, 0x800, R44 ;  /* 0x0000080000021824 */ /* 0x002fe200078e022c */
[----:B------:R-:W-:Y:S05]  /*5f70*/  @P1 WARPSYNC.ALL ;  /* 0x0000000000001948 */ /* 0x000fea0003800000 */
[----:B------:R-:W-:Y:S01]  /*5f80*/  @P1 LEA R2, R2, UR44, 0x1 ;  /* 0x0000002c02021c11 */ /* 0x000fe2000f8e08ff */
[----:B------:R-:W-:Y:S04]  /*5f90*/  UIADD3 UR4, UPT, UPT, UR46, 0x1, URZ ;  /* 0x000000012e047890 */ /* 0x000fe8000fffe0ff */
[----:B------:R1:W3:Y:S01]  /*5fa0*/  @P1 LDSM.16.M88.4 R28, [R2+0x200] ;  /* 0x00020000021c183b */ /* 0x0002e20000000200 */
[----:B------:R-:W-:Y:S01]  /*5fb0*/  UISETP.NE.AND UP0, UPT, UR4, 0x3, UPT ;  /* 0x000000030400788c */ /* 0x000fe2000bf05270 */
[----:B------:R-:W-:Y:S03]  /*5fc0*/  @P1 IMAD R0, R54, 0x2, R2 ;  /* 0x0000000236001824 */ /* 0x000fe600078e0202 */
[----:B------:R-:W-:Y:S02]  /*5fd0*/  USEL UR5, URZ, 0x1, UP0 ;  /* 0x00000001ff057887 */ /* 0x000fe40008000000 */
[----:B------:R1:W4:Y:S01]  /*5fe0*/  @P1 LDSM.16.M88.4 R36, [R0+0x200] ;  /* 0x000200000024183b */ /* 0x0003220000000200 */
[----:B------:R-:W-:Y:S03]  /*5ff0*/  USEL UR4, UR4, URZ, UP0 ;  /* 0x000000ff04047287 */ /* 0x000fe60008000000 */
[----:B------:R-:W-:Y:S03]  /*6000*/  LOP3.LUT R63, R63, UR5, RZ, 0x3c, !PT ;  /* 0x000000053f3f7c12 */ /* 0x000fe6000f8e3cff */
[----:B------:R-:W-:Y:S02]  /*6010*/  IMAD.U32 R64, RZ, RZ, UR4 ;  /* 0x00000004ff407e24 */ /* 0x000fe4000f8e00ff */
.L_x_94:
[----:B------:R-:W-:Y:S05]  /*6020*/  BSYNC B1 ;  /* 0x0000000000017941 */ /* 0x000fea0003800000 */
.L_x_93:
[----:B-1----:R-:W-:Y:S04]  /*6030*/  SHF.R.U32.HI R0, RZ, 0x15, R25 ;  /* 0x00000015ff007819 */ /* 0x002fe80000011619 */
[----:B------:R-:W-:Y:S01]  /*6040*/  LOP3.LUT P1, RZ, R0, 0x3, R46, 0x48, !PT ;  /* 0x0000000300ff7812 */ /* 0x000fe2000782482e */
[----:B------:R-:W-:Y:S01]  /*6050*/  @!UPT UIADD3 URZ, UPT, UPT, URZ, URZ, URZ ;  /* 0x000000fffffff290 */ /* 0x000fe2000fffe0ff */
[----:B--2---:R-:W-:Y:S11]  /*6060*/  @P0 BRA `(.L_x_98) ;  /* 0x0000000000080947 */ /* 0x004ff60003800000 */
[----:B------:R-:W1:Y:S02]  /*6070*/  SYNCS.PHASECHK.TRANS64.TRYWAIT P0, [R27+URZ+0xa0], R3 ;  /* 0x0000a0031b0075a7 */ /* 0x000e6400080011ff */
[----:B-1----:R-:W-:Y:S05]  /*6080*/  @!P0 BRA `(.L_x_99) ;  /* 0x0000001c00648947 */ /* 0x002fea0003800000 */
.L_x_98:
[----:B------:R-:W-:Y:S05]  /*6090*/  @!P1 BRA `(.L_x_100) ;  /* 0x0000000000409947 */ /* 0x000fea0003800000 */
[----:B------:R-:W2:Y:S01]  /*60a0*/  LDCU.64 UR8, c[0x4][0x70] ;  /* 0x01000e00ff0877ac */ /* 0x000ea20008000a00 */
[----:B-1----:R-:W-:Y:S01]  /*60b0*/  MOV R3, 0x0 ;  /* 0x0000000000037802 */ /* 0x002fe20000000f00 */
[----:B------:R-:W-:Y:S02]  /*60c0*/  HFMA2 R12, -RZ, RZ, 0, 5.9604644775390625e-08 ;  /* 0x00000001ff0c7431 */ /* 0x000fe400000001ff */
[----:B------:R-:W-:Y:S02]  /*60d0*/  IMAD.MOV.U32 R8, RZ, RZ, 0x192 ;  /* 0x00000192ff087424 */ /* 0x000fe400078e00ff */
[----:B------:R-:W-:Y:S01]  /*60e0*/  IMAD.MOV.U32 R13, RZ, RZ, RZ ;  /* 0x000000ffff0d7224 */ /* 0x000fe200078e00ff */
[----:B------:R-:W1:Y:S01]  /*60f0*/  LDCU.64 UR6, c[0x4][0x78] ;  /* 0x01000f00ff0677ac */ /* 0x000e620008000a00 */
[----:B------:R-:W3:Y:S01]  /*6100*/  LDC.64 R2, c[0x4][R3] ;  /* 0x0100000003027b82 */ /* 0x000ee20000000a00 */
[----:B------:R-:W5:Y:S01]  /*6110*/  LDCU.64 UR4, c[0x4][0x10] ;  /* 0x01000200ff0477ac */ /* 0x000f620008000a00 */
[----:B--2---:R-:W-:Y:S01]  /*6120*/  MOV R5, UR9 ;  /* 0x0000000900057c02 */ /* 0x004fe20008000f00 */
[----:B------:R-:W-:Y:S01]  /*6130*/  IMAD.U32 R4, RZ, RZ, UR8 ;  /* 0x00000008ff047e24 */ /* 0x000fe2000f8e00ff */
[----:B-1----:R-:W-:Y:S01]  /*6140*/  MOV R7, UR7 ;  /* 0x0000000700077c02 */ /* 0x002fe20008000f00 */
[----:B------:R-:W-:Y:S01]  /*6150*/  IMAD.U32 R6, RZ, RZ, UR6 ;  /* 0x00000006ff067e24 */ /* 0x000fe2000f8e00ff */
[----:B-----5:R-:W-:Y:S01]  /*6160*/  MOV R11, UR5 ;  /* 0x00000005000b7c02 */ /* 0x020fe20008000f00 */
[----:B------:R-:W-:Y:S02]  /*6170*/  IMAD.U32 R10, RZ, RZ, UR4 ;  /* 0x00000004ff0a7e24 */ /* 0x000fe4000f8e00ff */
[----:B------:R-:W-:Y:S07]  /*6180*/  LEPC R20, `(.L_x_100) ;  /* 0x000000001014794e */ /* 0x000fee0000000000 */
[----:B---34-:R-:W-:Y:S05]  /*6190*/  CALL.ABS.NOINC R2 ;  /* 0x0000000002007343 */ /* 0x018fea0003c00000 */
.L_x_100:
[----:B-1-3--:R-:W-:Y:S01]  /*61a0*/  SHF.L.U32 R3, R28, 0x10, RZ ;  /* 0x000000101c037819 */ /* 0x00afe200000006ff */
[----:B------:R-:W-:Y:S05]  /*61b0*/  WARPSYNC.ALL ;  /* 0x0000000000007948 */ /* 0x000fea0003800000 */
[----:B------:R-:W-:Y:S01]  /*61c0*/  R2UR UR4, R25 ;  /* 0x00000000190472ca */ /* 0x000fe200000e0000 */
[----:B------:R-:W-:Y:S01]  /*61d0*/  BSSY.RECONVERGENT B0, `(.L_x_101) ;  /* 0x0000051000007945 */ /* 0x000fe20003800200 */
[----:B------:R-:W-:Y:S02]  /*61e0*/  SHF.L.U32 R20, R30, 0x10, RZ ;  /* 0x000000101e147819 */ /* 0x000fe400000006ff */
[----:B------:R-:W-:Y:S02]  /*61f0*/  SHF.L.U32 R62, R54, 0x1, RZ ;  /* 0x00000001363e7819 */ /* 0x000fe400000006ff */
[----:B------:R-:W-:Y:S07]  /*6200*/  ISETP.NE.AND P0, PT, R55, RZ, PT ;  /* 0x000000ff3700720c */ /* 0x000fee0003f05270 */
[----:B------:R-:W1:Y:S02]  /*6210*/  LDTM.16dp256bit.x4 R4, tmem[UR4] ;  /* 0x00000004000479ee */ /* 0x000e640008120000 */
[----:B-1----:R-:W-:Y:S01]  /*6220*/  FMUL R0, R24, R4 ;  /* 0x0000000418007220 */ /* 0x002fe20000400000 */
[----:B------:R-:W-:Y:S01]  /*6230*/  LOP3.LUT R4, R28, 0xffff0000, RZ, 0xc0, !PT ;  /* 0xffff00001c047812 */ /* 0x000fe200078ec0ff */
[----:B------:R-:W-:Y:S01]  /*6240*/  FMUL R2, R24, R5 ;  /* 0x0000000518027220 */ /* 0x000fe20000400000 */
[C---:B------:R-:W-:Y:S01]  /*6250*/  SHF.L.U32 R5, R29.reuse, 0x10, RZ ;  /* 0x000000101d057819 */ /* 0x040fe200000006ff */
[----:B------:R-:W-:Y:S01]  /*6260*/  FFMA R0, R26, R3, R0 ;  /* 0x000000031a007223 */ /* 0x000fe20000000000 */
[----:B------:R-:W-:Y:S01]  /*6270*/  FMUL R3, R24, R6 ;  /* 0x0000000618037220 */ /* 0x000fe20000400000 */
[----:B------:R-:W-:Y:S01]  /*6280*/  LOP3.LUT R6, R29, 0xffff0000, RZ, 0xc0, !PT ;  /* 0xffff00001d067812 */ /* 0x000fe200078ec0ff */
[----:B------:R-:W-:Y:S01]  /*6290*/  FFMA R2, R26, R4, R2 ;  /* 0x000000041a027223 */ /* 0x000fe20000000002 */
[----:B------:R-:W-:Y:S01]  /*62a0*/  FMUL R7, R24, R7 ;  /* 0x0000000718077220 */ /* 0x000fe20000400000 */
[----:B------:R-:W-:Y:S01]  /*62b0*/  FFMA R3, R26, R5, R3 ;  /* 0x000000051a037223 */ /* 0x000fe20000000003 */
[C---:B------:R-:W-:Y:S01]  /*62c0*/  FMUL R4, R24.reuse, R8 ;  /* 0x0000000818047220 */ /* 0x040fe20000400000 */
[----:B------:R-:W-:Y:S01]  /*62d0*/  FMUL R5, R24, R9 ;  /* 0x0000000918057220 */ /* 0x000fe20000400000 */
[----:B------:R-:W-:Y:S01]  /*62e0*/  F2FP.BF16.F32.PACK_AB R32, R2, R0 ;  /* 0x000000000220723e */ /* 0x000fe200000010ff */
[----:B------:R-:W-:Y:S01]  /*62f0*/  FFMA R7, R26, R6, R7 ;  /* 0x000000061a077223 */ /* 0x000fe20000000007 */
[----:B------:R-:W-:Y:S01]  /*6300*/  LOP3.LUT R0, R30, 0xffff0000, RZ, 0xc0, !PT ;  /* 0xffff00001e007812 */ /* 0x000fe200078ec0ff */
[----:B------:R-:W-:Y:S01]  /*6310*/  FFMA R4, R26, R20, R4 ;  /* 0x000000141a047223 */ /* 0x000fe20000000004 */
[----:B------:R-:W-:Y:S01]  /*6320*/  SHF.L.U32 R2, R31, 0x10, RZ ;  /* 0x000000101f027819 */ /* 0x000fe200000006ff */
[----:B------:R-:W-:Y:S01]  /*6330*/  FMUL R6, R24, R10 ;  /* 0x0000000a18067220 */ /* 0x000fe20000400000 */
[----:B------:R-:W-:Y:S01]  /*6340*/  F2FP.BF16.F32.PACK_AB R33, R7, R3 ;  /* 0x000000030721723e */ /* 0x000fe200000010ff */
[C---:B------:R-:W-:Y:S01]  /*6350*/  FFMA R5, R26.reuse, R0, R5 ;  /* 0x000000001a057223 */ /* 0x040fe20000000005 */
[----:B------:R-:W-:Y:S01]  /*6360*/  LOP3.LUT R3, R31, 0xffff0000, RZ, 0xc0, !PT ;  /* 0xffff00001f037812 */ /* 0x000fe200078ec0ff */
[----:B------:R-:W-:Y:S01]  /*6370*/  FFMA R6, R26, R2, R6 ;  /* 0x000000021a067223 */ /* 0x000fe20000000006 */
[----:B----4-:R-:W-:Y:S01]  /*6380*/  SHF.L.U32 R7, R36, 0x10, RZ ;  /* 0x0000001024077819 */ /* 0x010fe200000006ff */
[----:B------:R-:W-:Y:S01]  /*6390*/  FMUL R11, R24, R11 ;  /* 0x0000000b180b7220 */ /* 0x000fe20000400000 */
[----:B------:R-:W-:Y:S01]  /*63a0*/  LOP3.LUT R0, R36, 0xffff0000, RZ, 0xc0, !PT ;  /* 0xffff000024007812 */ /* 0x000fe200078ec0ff */
[C---:B------:R-:W-:Y:S01]  /*63b0*/  FMUL R8, R24.reuse, R12 ;  /* 0x0000000c18087220 */ /* 0x040fe20000400000 */
[----:B------:R-:W-:Y:S01]  /*63c0*/  SHF.L.U32 R2, R37, 0x10, RZ ;  /* 0x0000001025027819 */ /* 0x000fe200000006ff */
[----:B------:R-:W-:Y:S01]  /*63d0*/  FMUL R9, R24, R13 ;  /* 0x0000000d18097220 */ /* 0x000fe20000400000 */
[----:B------:R-:W-:Y:S01]  /*63e0*/  F2FP.BF16.F32.PACK_AB R34, R5, R4 ;  /* 0x000000040522723e */ /* 0x000fe200000010ff */
[C---:B------:R-:W-:Y:S01]  /*63f0*/  FFMA R11, R26.reuse, R3, R11 ;  /* 0x000000031a0b7223 */ /* 0x040fe2000000000b */
[----:B------:R-:W-:Y:S01]  /*6400*/  MOV R5, UR46 ;  /* 0x0000002e00057c02 */ /* 0x000fe20008000f00 */
[C---:B------:R-:W-:Y:S01]  /*6410*/  FFMA R8, R26.reuse, R7, R8 ;  /* 0x000000071a087223 */ /* 0x040fe20000000008 */
[----:B------:R-:W-:Y:S01]  /*6420*/  SHF.L.U32 R3, R39, 0x10, RZ ;  /* 0x0000001027037819 */ /* 0x000fe200000006ff */
[----:B------:R-:W-:Y:S01]  /*6430*/  FFMA R9, R26, R0, R9 ;  /* 0x000000001a097223 */ /* 0x000fe20000000009 */
[----:B------:R-:W-:Y:S01]  /*6440*/  LOP3.LUT R0, R37, 0xffff0000, RZ, 0xc0, !PT ;  /* 0xffff000025007812 */ /* 0x000fe200078ec0ff */
[C---:B------:R-:W-:Y:S01]  /*6450*/  FMUL R10, R24.reuse, R14 ;  /* 0x0000000e180a7220 */ /* 0x040fe20000400000 */
[----:B------:R-:W-:Y:S01]  /*6460*/  LOP3.LUT R4, R39, 0xffff0000, RZ, 0xc0, !PT ;  /* 0xffff000027047812 */ /* 0x000fe200078ec0ff */
[C---:B------:R-:W-:Y:S01]  /*6470*/  FMUL R15, R24.reuse, R15 ;  /* 0x0000000f180f7220 */ /* 0x040fe20000400000 */
[----:B------:R-:W-:Y:S01]  /*6480*/  FMUL R12, R24, R16 ;  /* 0x00000010180c7220 */ /* 0x000fe20000400000 */
[----:B------:R-:W-:Y:S01]  /*6490*/  FFMA R10, R26, R2, R10 ;  /* 0x000000021a0a7223 */ /* 0x000fe2000000000a */
[----:B------:R-:W-:Y:S01]  /*64a0*/  LOP3.LUT R2, R38, 0xffff0000, RZ, 0xc0, !PT ;  /* 0xffff000026027812 */ /* 0x000fe200078ec0ff */
[----:B------:R-:W-:Y:S01]  /*64b0*/  FFMA R15, R26, R0, R15 ;  /* 0x000000001a0f7223 */ /* 0x000fe2000000000f */
[----:B------:R-:W-:Y:S01]  /*64c0*/  SHF.L.U32 R0, R38, 0x10, RZ ;  /* 0x0000001026007819 */ /* 0x000fe200000006ff */
[C---:B------:R-:W-:Y:S01]  /*64d0*/  FMUL R13, R24.reuse, R17 ;  /* 0x00000011180d7220 */ /* 0x040fe20000400000 */
[C---:B------:R-:W-:Y:S01]  /*64e0*/  FMUL R14, R24.reuse, R18 ;  /* 0x00000012180e7220 */ /* 0x040fe20000400000 */
[----:B------:R-:W-:Y:S01]  /*64f0*/  FMUL R19, R24, R19 ;  /* 0x0000001318137220 */ /* 0x000fe20000400000 */
[----:B------:R-:W-:Y:S01]  /*6500*/  LEA R5, R5, R44, 0xb ;  /* 0x0000002c05057211 */ /* 0x000fe200078e58ff */
[C---:B------:R-:W-:Y:S01]  /*6510*/  FFMA R12, R26.reuse, R0, R12 ;  /* 0x000000001a0c7223 */ /* 0x040fe2000000000c */
[C---:B------:R-:W-:Y:S01]  /*6520*/  FFMA R13, R26.reuse, R2, R13 ;  /* 0x000000021a0d7223 */ /* 0x040fe2000000000d */
[C---:B------:R-:W-:Y:S01]  /*6530*/  FFMA R14, R26.reuse, R3, R14 ;  /* 0x000000031a0e7223 */ /* 0x040fe2000000000e */
[----:B------:R-:W-:Y:S01]  /*6540*/  FFMA R19, R26, R4, R19 ;  /* 0x000000041a137223 */ /* 0x000fe20000000013 */
[----:B------:R-:W-:Y:S02]  /*6550*/  F2FP.BF16.F32.PACK_AB R35, R11, R6 ;  /* 0x000000060b23723e */ /* 0x000fe400000010ff */
[----:B------:R-:W-:Y:S02]  /*6560*/  LEA R5, R5, UR44, 0x1 ;  /* 0x0000002c05057c11 */ /* 0x000fe4000f8e08ff */
[----:B------:R-:W-:Y:S02]  /*6570*/  F2FP.BF16.F32.PACK_AB R8, R9, R8 ;  /* 0x000000080908723e */ /* 0x000fe400000010ff */
[----:B------:R-:W-:Y:S01]  /*6580*/  F2FP.BF16.F32.PACK_AB R9, R15, R10 ;  /* 0x0000000a0f09723e */ /* 0x000fe200000010ff */
[----:B------:R1:W-:Y:S01]  /*6590*/  STSM.16.M88.4 [R5+0x200], R32 ;  /* 0x0002002005007844 */ /* 0x0003e20000000200 */
[----:B------:R-:W-:Y:S02]  /*65a0*/  F2FP.BF16.F32.PACK_AB R10, R13, R12 ;  /* 0x0000000c0d0a723e */ /* 0x000fe400000010ff */
[----:B------:R-:W-:Y:S02]  /*65b0*/  F2FP.BF16.F32.PACK_AB R11, R19, R14 ;  /* 0x0000000e130b723e */ /* 0x000fe400000010ff */
[----:B------:R-:W-:Y:S05]  /*65c0*/  IADD3 R0, PT, PT, R62, 0x200, R5 ;  /* 0x000002003e007810 */ /* 0x000fea0007ffe005 */
[----:B------:R1:W-:Y:S01]  /*65d0*/  STSM.16.M88.4 [R0], R8 ;  /* 0x0000000800007844 */ /* 0x0003e20000000200 */
[----:B------:R-:W-:Y:S01]  /*65e0*/  @!PT LDS RZ, [RZ] ;  /* 0x00000000fffff984 */ /* 0x000fe20000000800 */
[----:B------:R-:W-:Y:S01]  /*65f0*/  @!PT LDS RZ, [RZ] ;  /* 0x00000000fffff984 */ /* 0x000fe20000000800 */
[----:B------:R-:W-:Y:S01]  /*6600*/  @!PT LDS RZ, [RZ] ;  /* 0x00000000fffff984 */ /* 0x000fe20000000800 */
[----:B------:R-:W-:Y:S01]  /*6610*/  @!PT LDS RZ, [RZ] ;  /* 0x00000000fffff984 */ /* 0x000fe20000000800 */
[----:B------:R2:W-:Y:S07]  /*6620*/  MEMBAR.ALL.CTA ;  /* 0x0000000000007992 */ /* 0x0005ee0000008000 */
[----:B--2---:R-:W2:Y:S02]  /*6630*/  FENCE.VIEW.ASYNC.S ;  /* 0x00000000000073c6 */ /* 0x004ea40000000000 */
[----:B--2---:R-:W-:Y:S06]  /*6640*/  BAR.SYNC.DEFER_BLOCKING 0x1, 0x80 ;  /* 0x0042000000007b1d */ /* 0x004fec0000010000 */
[----:B------:R-:W-:Y:S05]  /*6650*/  @P0 BRA `(.L_x_102) ;  /* 0x0000000000200947 */ /* 0x000fea0003800000 */
[----:B------:R-:W2:Y:S01]  /*6660*/  LDCU.64 UR6, c[0x0][0x348] ;  /* 0x00006900ff0677ac */ /* 0x000ea20008000a00 */
[----:B------:R-:W-:Y:S01]  /*6670*/  ULEA UR5, UR46, UR44, 0xc ;  /* 0x0000002c2e057291 */ /* 0x000fe2000f8e60ff */
[----:B------:R-:W-:Y:S03]  /*6680*/  UMOV UR51, UR36 ;  /* 0x0000002400337c82 */ /* 0x000fe60008000000 */
[----:B------:R-:W-:Y:S02]  /*6690*/  UIADD3 UR48, UPT, UPT, UR5, 0x200, URZ ;  /* 0x0000020005307890 */ /* 0x000fe4000fffe0ff */
[----:B--2---:R-:W-:Y:S04]  /*66a0*/  UIADD3 UR4, UP0, UPT, UR6, 0x680, URZ ;  /* 0x0000068006047890 */ /* 0x004fe8000ff1e0ff */
[----:B------:R-:W-:Y:S09]  /*66b0*/  UIADD3.X UR5, UPT, UPT, URZ, UR7, URZ, UP0, !UPT ;  /* 0x00000007ff057290 */ /* 0x000ff200087fe4ff */
[----:B------:R2:W-:Y:S02]  /*66c0*/  UTMASTG.3D [UR48], [UR4] ;  /* 0x00000030040073b5 */ /* 0x0005e40008010000 */
[----:B--2---:R0:W-:Y:S02]  /*66d0*/  UTMACMDFLUSH ;  /* 0x00000000000079b7 */ /* 0x0041e40000000000 */
.L_x_102:
[----:B------:R-:W-:Y:S05]  /*66e0*/  BSYNC.RECONVERGENT B0 ;  /* 0x0000000000007941 */ /* 0x000fea0003800200 */
.L_x_101:
[----:B------:R-:W-:Y:S01]  /*66f0*/  UIADD3 UR47, UPT, UPT, UR46, 0x1, URZ ;  /* 0x000000012e2f7890 */ /* 0x000fe2000fffe0ff */
[----:B------:R-:W-:Y:S03]  /*6700*/  BSSY.RECONVERGENT B0, `(.L_x_103) ;  /* 0x0000005000007945 */ /* 0x000fe60003800200 */
[----:B------:R-:W-:Y:S04]  /*6710*/  UISETP.NE.AND UP0, UPT, UR47, 0x3, UPT ;  /* 0x000000032f00788c */ /* 0x000fe8000bf05270 */
[----:B------:R-:W-:Y:S01]  /*6720*/  USEL UR45, UR47, URZ, UP0 ;  /* 0x000000ff2f2d7287 */ /* 0x000fe20008000000 */
[----:B------:R-:W-:Y:S11]  /*6730*/  @P0 BRA `(.L_x_104) ;  /* 0x0000000000040947 */ /* 0x000ff60003800000 */
[----:B------:R-:W-:Y:S04]  /*6740*/  DEPBAR.LE SB0, 0x1 ;  /* 0x000080400000791a */ /* 0x000fe80000000000 */
.L_x_104:
[----:B------:R-:W-:Y:S05]  /*6750*/  BSYNC.RECONVERGENT B0 ;  /* 0x0000000000007941 */ /* 0x000fea0003800200 */
.L_x_103:
[----:B------:R-:W-:Y:S01]  /*6760*/  BAR.SYNC.DEFER_BLOCKING 0x1, 0x80 ;  /* 0x0042000000007b1d */ /* 0x000fe20000010000 */
[----:B------:R-:W-:Y:S01]  /*6770*/  ISETP.NE.AND P1, PT, R61, RZ, PT ;  /* 0x000000ff3d00720c */ /* 0x000fe20003f25270 */
[----:B------:R-:W-:Y:S01]  /*6780*/  UISETP.NE.AND UP0, UPT, UR53, URZ, UPT ;  /* 0x000000ff3500728c */ /* 0x000fe2000bf05270 */
[----:B------:R-:W-:Y:S11]  /*6790*/  LEA R2, R64, UR44, 0x3 ;  /* 0x0000002c40027c11 */ /* 0x000ff6000f8e18ff */
[----:B------:R-:W-:Y:S01]  /*67a0*/  @P1 SHF.L.U32 R3, R63, 0x1f, RZ ;  /* 0x0000001f3f031819 */ /* 0x000fe200000006ff */
[----:B------:R-:W-:Y:S06]  /*67b0*/  BRA.U !UP0, `(.L_x_105) ;  /* 0x0000000108247547 */ /* 0x000fec000b800000 */
[----:B------:R-:W-:Y:S01]  /*67c0*/  IMAD.U32 R4, RZ, RZ, UR52 ;  /* 0x00000034ff047e24 */ /* 0x000fe2000f8e00ff */
[----:B-1----:R-:W-:Y:S01]  /*67d0*/  MOV R0, UR54 ;  /* 0x0000003600007c02 */ /* 0x002fe20008000f00 */
[----:B------:R-:W-:Y:S03]  /*67e0*/  UIADD3 UR4, UPT, UPT, UR52, 0x1, URZ ;  /* 0x0000000134047890 */ /* 0x000fe6000fffe0ff */
[----:B------:R-:W-:Y:S01]  /*67f0*/  @P1 LEA R4, R4, UR44, 0x3 ;  /* 0x0000002c04041c11 */ /* 0x000fe2000f8e18ff */
[----:B------:R-:W-:Y:S04]  /*6800*/  UISETP.NE.AND UP0, UPT, UR4, 0x3, UPT ;  /* 0x000000030400788c */ /* 0x000fe8000bf05270 */
[----:B------:R-:W-:Y:S01]  /*6810*/  @P1 VIADD R4, R4, 0x58 ;  /* 0x0000005804041836 */ /* 0x000fe20000000000 */
[----:B------:R-:W-:Y:S04]  /*6820*/  USEL UR52, UR4, URZ, UP0 ;  /* 0x000000ff04347287 */ /* 0x000fe80008000000 */
[----:B------:R-:W-:Y:S04]  /*6830*/  @P1 PRMT R0, R0, 0x654, R4 ;  /* 0x0000065400001816 */ /* 0x000fe80000000004 */
[----:B------:R2:W-:Y:S04]  /*6840*/  @P1 SYNCS.ARRIVE.TRANS64.RED.A1T0 RZ, [R0+URZ], RZ ;  /* 0x000000ff00ff19a7 */ /* 0x0005e800081004ff */
.L_x_105:
[----:B------:R-:W3:Y:S01]  /*6850*/  @P1 SYNCS.PHASECHK.TRANS64.TRYWAIT P0, [R2+URZ+0x40], R3 ;  /* 0x00004003020015a7 */ /* 0x000ee200080011ff */
[----:B------:R-:W-:Y:S01]  /*6860*/  BSSY B1, `(.L_x_106) ;  /* 0x0000013000017945 */ /* 0x000fe20003800000 */
[----:B---3--:R-:W-:Y:S03]  /*6870*/  @P1 SEL R65, RZ, 0x1, !P0 ;  /* 0x00000001ff411807 */ /* 0x008fe60004000000 */
[----:B------:R-:W-:Y:S05]  /*6880*/  @!P1 BRA `(.L_x_107) ;  /* 0x0000000000409947 */ /* 0x000fea0003800000 */
[----:B------:R-:W-:Y:S01]  /*6890*/  ISETP.NE.AND P1, PT, R66, RZ, PT ;  /* 0x000000ff4200720c */ /* 0x000fe20003f25270 */
[----:B------:R-:W-:Y:S01]  /*68a0*/  BSSY B0, `(.L_x_108) ;  /* 0x0000009000007945 */ /* 0x000fe20003800000 */
[----:B------:R-:W-:Y:S11]  /*68b0*/  ISETP.NE.AND P0, PT, R65, RZ, PT ;  /* 0x000000ff4100720c */ /* 0x000ff60003f05270 */
[----:B------:R-:W-:Y:S05]  /*68c0*/  @P1 IMAD R3, R64, 0x800, R44 ;  /* 0x0000080040031824 */ /* 0x000fea00078e022c */
[----:B------:R-:W-:Y:S05]  /*68d0*/  @P1 LEA R3, R3, UR44, 0x1 ;  /* 0x0000002c03031c11 */ /* 0x000fea000f8e08ff */
[----:B-12---:R-:W-:Y:S01]  /*68e0*/  @P1 IMAD.IADD R0, R62, 0x1, R3 ;  /* 0x000000013e001824 */ /* 0x006fe200078e0203 */
[----:B------:R-:W-:Y:S06]  /*68f0*/  @P0 BRA `(.L_x_109) ;  /* 0x00000000000c0947 */ /* 0x000fec0003800000 */
[----:B------:R-:W-:Y:S04]  /*6900*/  SHF.L.U32 R63, R63, 0x1f, RZ ;  /* 0x0000001f3f3f7819 */ /* 0x000fe800000006ff */
[----:B------:R-:W1:Y:S02]  /*6910*/  SYNCS.PHASECHK.TRANS64.TRYWAIT P0, [R2+URZ+0x40], R63 ;  /* 0x0000403f020075a7 */ /* 0x000e6400080011ff */
[----:B-1----:R-:W-:Y:S05]  /*6920*/  @!P0 BRA `(.L_x_110) ;  /* 0x0000001400508947 */ /* 0x002fea0003800000 */
.L_x_109:
[----:B------:R-:W-:Y:S05]  /*6930*/  BSYNC B0 ;  /* 0x0000000000007941 */ /* 0x000fea0003800000 */
.L_x_108:
[----:B------:R-:W-:Y:S11]  /*6940*/  ISETP.NE.AND P0, PT, R66, RZ, PT ;  /* 0x000000ff4200720c */ /* 0x000ff60003f05270 */
[----:B------:R-:W-:Y:S02]  /*6950*/  @!UPT UIADD3 URZ, UPT, UPT, URZ, URZ, URZ ;  /* 0x000000fffffff290 */ /* 0x000fe4000fffe0ff */
[----:B------:R-:W-:Y:S05]  /*6960*/  @P0 WARPSYNC.ALL ;  /* 0x0000000000000948 */ /* 0x000fea0003800000 */
[----:B------:R3:W4:Y:S04]  /*6970*/  @P0 LDSM.16.M88.4 R28, [R3+0x200] ;  /* 0x00020000031c083b */ /* 0x0007280000000200 */
[----:B------:R3:W2:Y:S02]  /*6980*/  @P0 LDSM.16.M88.4 R36, [R0+0x200] ;  /* 0x000200000024083b */ /* 0x0006a40000000200 */
.L_x_107:
[----:B------:R-:W-:Y:S05]  /*6990*/  BSYNC B1 ;  /* 0x0000000000017941 */ /* 0x000fea0003800000 */
.L_x_106:
[----:B-123--:R-:W-:Y:S05]  /*69a0*/  VIADD R0, R25, 0x20 ;  /* 0x0000002019007836 */ /* 0x00efea0000000000 */
[----:B------:R-:W-:Y:S04]  /*69b0*/  SHF.R.U32.HI R0, RZ, 0x15, R0 ;  /* 0x00000015ff007819 */ /* 0x000fe80000011600 */
[----:B------:R-:W-:Y:S11]  /*69c0*/  LOP3.LUT P0, RZ, R0, 0x3, R46, 0x48, !PT ;  /* 0x0000000300ff7812 */ /* 0x000ff6000780482e */
[----:B------:R-:W-:Y:S02]  /*69d0*/  @!UPT UIADD3 URZ, UPT, UPT, URZ, URZ, URZ ;  /* 0x000000fffffff290 */ /* 0x000fe4000fffe0ff */
[----:B------:R-:W-:Y:S05]  /*69e0*/  @!P0 BRA `(.L_x_111) ;  /* 0x0000000000408947 */ /* 0x000fea0003800000 */
[----:B------:R-:W1:Y:S01]  /*69f0*/  LDCU.64 UR8, c[0x4][0x70] ;  /* 0x01000e00ff0877ac */ /* 0x000e620008000a00 */
[----:B------:R-:W-:Y:S01]  /*6a00*/  MOV R3, 0x0 ;  /* 0x0000000000037802 */ /* 0x000fe20000000f00 */
[----:B------:R-:W-:Y:S02]  /*6a10*/  HFMA2 R12, -RZ, RZ, 0, 5.9604644775390625e-08 ;  /* 0x00000001ff0c7431 */ /* 0x000fe400000001ff */
[----:B------:R-:W-:Y:S02]  /*6a20*/  IMAD.MOV.U32 R8, RZ, RZ, 0x192 ;  /* 0x00000192ff087424 */ /* 0x000fe400078e00ff */
[----:B------:R-:W-:Y:S01]  /*6a30*/  IMAD.MOV.U32 R13, RZ, RZ, RZ ;  /* 0x000000ffff0d7224 */ /* 0x000fe200078e00ff */
[----:B------:R-:W2:Y:S01]  /*6a40*/  LDCU.64 UR6, c[0x4][0x78] ;  /* 0x01000f00ff0677ac */ /* 0x000ea20008000a00 */
[----:B------:R-:W3:Y:S01]  /*6a50*/  LDC.64 R2, c[0x4][R3] ;  /* 0x0100000003027b82 */ /* 0x000ee20000000a00 */
[----:B------:R-:W5:Y:S01]  /*6a60*/  LDCU.64 UR4, c[0x4][0x10] ;  /* 0x01000200ff0477ac */ /* 0x000f620008000a00 */
[----:B-1----:R-:W-:Y:S01]  /*6a70*/  MOV R5, UR9 ;  /* 0x0000000900057c02 */ /* 0x002fe20008000f00 */
[----:B------:R-:W-:Y:S01]  /*6a80*/  IMAD.U32 R4, RZ, RZ, UR8 ;  /* 0x00000008ff047e24 */ /* 0x000fe2000f8e00ff */
[----:B--2---:R-:W-:Y:S01]  /*6a90*/  MOV R7, UR7 ;  /* 0x0000000700077c02 */ /* 0x004fe20008000f00 */
[----:B------:R-:W-:Y:S01]  /*6aa0*/  IMAD.U32 R6, RZ, RZ, UR6 ;  /* 0x00000006ff067e24 */ /* 0x000fe2000f8e00ff */
[----:B-----5:R-:W-:Y:S01]  /*6ab0*/  MOV R11, UR5 ;  /* 0x00000005000b7c02 */ /* 0x020fe20008000f00 */
[----:B------:R-:W-:Y:S02]  /*6ac0*/  IMAD.U32 R10, RZ, RZ, UR4 ;  /* 0x00000004ff0a7e24 */ /* 0x000fe4000f8e00ff */
[----:B------:R-:W-:Y:S07]  /*6ad0*/  LEPC R20, `(.L_x_111) ;  /* 0x000000001014794e */ /* 0x000fee0000000000 */
[----:B---34-:R-:W-:Y:S05]  /*6ae0*/  CALL.ABS.NOINC R2 ;  /* 0x0000000002007343 */ /* 0x018fea0003c00000 */
.L_x_111:
[----:B------:R-:W-:Y:S01]  /*6af0*/  ISETP.NE.AND P0, PT, R55, RZ, PT ;  /* 0x000000ff3700720c */ /* 0x000fe20003f05270 */
[----:B------:R-:W-:Y:S05]  /*6b00*/  WARPSYNC.ALL ;  /* 0x0000000000007948 */ /* 0x000fea0003800000 */
[----:B------:R-:W-:Y:S01]  /*6b10*/  R2UR UR4, R25 ;  /* 0x00000000190472ca */ /* 0x000fe200000e0000 */
[----:B------:R-:W-:Y:S01]  /*6b20*/  BSSY.RECONVERGENT B0, `(.L_x_112) ;  /* 0x0000057000007945 */ /* 0x000fe20003800200 */
[C---:B----4-:R-:W-:Y:S02]  /*6b30*/  SHF.L.U32 R20, R28.reuse, 0x10, RZ ;  /* 0x000000101c147819 */ /* 0x050fe400000006ff */
[----:B------:R-:W-:Y:S02]  /*6b40*/  LOP3.LUT R21, R28, 0xffff0000, RZ, 0xc0, !PT ;  /* 0xffff00001c157812 */ /* 0x000fe400078ec0ff */
[----:B------:R-:W-:Y:S02]  /*6b50*/  SHF.L.U32 R25, R29, 0x10, RZ ;  /* 0x000000101d197819 */ /* 0x000fe400000006ff */
[----:B------:R-:W-:Y:S02]  /*6b60*/  SHF.L.U32 R28, R30, 0x10, RZ ;  /* 0x000000101e1c7819 */ /* 0x000fe400000006ff */
[C---:B------:R-:W-:Y:S02]  /*6b70*/  SHF.L.U32 R32, R36.reuse, 0x10, RZ ;  /* 0x0000001024207819 */ /* 0x040fe400000006ff */
[----:B------:R-:W-:Y:S01]  /*6b80*/  LOP3.LUT R33, R36, 0xffff0000, RZ, 0xc0, !PT ;  /* 0xffff000024217812 */ /* 0x000fe200078ec0ff */
[----:B------:R-:W1:Y:S01]  /*6b90*/  LDTM.16dp256bit.x4 R4, tmem[UR4+0x20] ;  /* 0x00002004000479ee */ /* 0x000e620008120000 */
[----:B------:R-:W-:Y:S01]  /*6ba0*/  R2UR UR4, R27 ;  /* 0x000000001b0472ca */ /* 0x000fe200000e0000 */
[----:B------:R-:W-:Y:S01]  /*6bb0*/  NOP ;  /* 0x0000000000007918 */ /* 0x000fe20000000000 */
[----:B------:R-:W-:Y:S02]  /*6bc0*/  LOP3.LUT R27, R29, 0xffff0000, RZ, 0xc0, !PT ;  /* 0xffff00001d1b7812 */ /* 0x000fe400078ec0ff */
[----:B------:R-:W-:Y:S02]  /*6bd0*/  LOP3.LUT R29, R30, 0xffff0000, RZ, 0xc0, !PT ;  /* 0xffff00001e1d7812 */ /* 0x000fe400078ec0ff */
[C---:B------:R-:W-:Y:S02]  /*6be0*/  SHF.L.U32 R30, R31.reuse, 0x10, RZ ;  /* 0x000000101f1e7819 */ /* 0x040fe400000006ff */
[----:B------:R-:W-:Y:S02]  /*6bf0*/  LOP3.LUT R31, R31, 0xffff0000, RZ, 0xc0, !PT ;  /* 0xffff00001f1f7812 */ /* 0x000fe400078ec0ff */
[C---:B------:R-:W-:Y:S02]  /*6c00*/  SHF.L.U32 R34, R37.reuse, 0x10, RZ ;  /* 0x0000001025227819 */ /* 0x040fe400000006ff */
[----:B------:R-:W-:Y:S01]  /*6c10*/  LOP3.LUT R35, R37, 0xffff0000, RZ, 0xc0, !PT ;  /* 0xffff000025237812 */ /* 0x000fe200078ec0ff */
[----:B------:R-:W-:Y:S01]  /*6c20*/  UIADD3 UR4, UPT, UPT, UR4, 0xc0, URZ ;  /* 0x000000c004047890 */ /* 0x000fe2000fffe0ff */
[C---:B------:R-:W-:Y:S02]  /*6c30*/  SHF.L.U32 R36, R38.reuse, 0x10, RZ ;  /* 0x0000001026247819 */ /* 0x040fe400000006ff */
[----:B------:R-:W-:Y:S01]  /*6c40*/  LOP3.LUT R37, R38, 0xffff0000, RZ, 0xc0, !PT ;  /* 0xffff000026257812 */ /* 0x000fe200078ec0ff */
[----:B------:R-:W-:Y:S01]  /*6c50*/  UPRMT UR4, UR54, 0x654, UR4 ;  /* 0x0000065436047896 */ /* 0x000fe20008000004 */
[C---:B------:R-:W-:Y:S02]  /*6c60*/  SHF.L.U32 R38, R39.reuse, 0x10, RZ ;  /* 0x0000001027267819 */ /* 0x040fe400000006ff */
[----:B------:R-:W-:Y:S01]  /*6c70*/  LOP3.LUT R39, R39, 0xffff0000, RZ, 0xc0, !PT ;  /* 0xffff000027277812 */ /* 0x000fe200078ec0ff */
[C---:B-1----:R-:W-:Y:S01]  /*6c80*/  FMUL R4, R24.reuse, R4 ;  /* 0x0000000418047220 */ /* 0x042fe20000400000 */
[C---:B------:R-:W-:Y:S01]  /*6c90*/  FMUL R5, R24.reuse, R5 ;  /* 0x0000000518057220 */ /* 0x040fe20000400000 */
[----:B------:R-:W-:Y:S03]  /*6ca0*/  FMUL R6, R24, R6 ;  /* 0x0000000618067220 */ /* 0x000fe60000400000 */
[----:B------:R-:W-:Y:S01]  /*6cb0*/  SYNCS.ARRIVE.TRANS64.RED.A1T0 RZ, [UR4], RZ ;  /* 0x000000ffffff79a7 */ /* 0x000fe20008100404 */
[C---:B------:R-:W-:Y:S01]  /*6cc0*/  FFMA R4, R26.reuse, R20, R4 ;  /* 0x000000141a047223 */ /* 0x040fe20000000004 */
[C---:B------:R-:W-:Y:S01]  /*6cd0*/  FFMA R5, R26.reuse, R21, R5 ;  /* 0x000000151a057223 */ /* 0x040fe20000000005 */
[----:B------:R-:W-:Y:S01]  /*6ce0*/  FFMA R6, R26, R25, R6 ;  /* 0x000000191a067223 */ /* 0x000fe20000000006 */
[C---:B------:R-:W-:Y:S01]  /*6cf0*/  FMUL R7, R24.reuse, R7 ;  /* 0x0000000718077220 */ /* 0x040fe20000400000 */
[C---:B------:R-:W-:Y:S01]  /*6d00*/  FMUL R8, R24.reuse, R8 ;  /* 0x0000000818087220 */ /* 0x040fe20000400000 */
[----:B------:R-:W-:Y:S01]  /*6d10*/  FMUL R9, R24, R9 ;  /* 0x0000000918097220 */ /* 0x000fe20000400000 */
[----:B------:R-:W-:Y:S01]  /*6d20*/  F2FP.BF16.F32.PACK_AB R4, R5, R4 ;  /* 0x000000040504723e */ /* 0x000fe200000010ff */
[C---:B------:R-:W-:Y:S01]  /*6d30*/  FFMA R7, R26.reuse, R27, R7 ;  /* 0x0000001b1a077223 */ /* 0x040fe20000000007 */
[C---:B------:R-:W-:Y:S01]  /*6d40*/  FFMA R8, R26.reuse, R28, R8 ;  /* 0x0000001c1a087223 */ /* 0x040fe20000000008 */
[----:B------:R-:W-:Y:S01]  /*6d50*/  FFMA R9, R26, R29, R9 ;  /* 0x0000001d1a097223 */ /* 0x000fe20000000009 */
[C---:B------:R-:W-:Y:S01]  /*6d60*/  FMUL R10, R24.reuse, R10 ;  /* 0x0000000a180a7220 */ /* 0x040fe20000400000 */
[C---:B------:R-:W-:Y:S01]  /*6d70*/  FMUL R11, R24.reuse, R11 ;  /* 0x0000000b180b7220 */ /* 0x040fe20000400000 */
[----:B------:R-:W-:Y:S01]  /*6d80*/  F2FP.BF16.F32.PACK_AB R5, R7, R6 ;  /* 0x000000060705723e */ /* 0x000fe200000010ff */
[C---:B------:R-:W-:Y:S01]  /*6d90*/  FMUL R0, R24.reuse, R12 ;  /* 0x0000000c18007220 */ /* 0x040fe20000400000 */
[----:B------:R-:W-:Y:S01]  /*6da0*/  FMUL R2, R24, R13 ;  /* 0x0000000d18027220 */ /* 0x000fe20000400000 */
[----:B------:R-:W-:Y:S01]  /*6db0*/  FFMA R10, R26, R30, R10 ;  /* 0x0000001e1a0a7223 */ /* 0x000fe2000000000a */
[----:B------:R-:W-:Y:S01]  /*6dc0*/  FMUL R3, R24, R14 ;  /* 0x0000000e18037220 */ /* 0x000fe20000400000 */
[----:B------:R-:W-:Y:S01]  /*6dd0*/  F2FP.BF16.F32.PACK_AB R6, R9, R8 ;  /* 0x000000080906723e */ /* 0x000fe200000010ff */
[----:B------:R-:W-:Y:S01]  /*6de0*/  FFMA R11, R26, R31, R11 ;  /* 0x0000001f1a0b7223 */ /* 0x000fe2000000000b */
[C---:B------:R-:W-:Y:S01]  /*6df0*/  FMUL R15, R24.reuse, R15 ;  /* 0x0000000f180f7220 */ /* 0x040fe20000400000 */
[----:B------:R-:W-:Y:S01]  /*6e00*/  FMUL R12, R24, R16 ;  /* 0x00000010180c7220 */ /* 0x000fe20000400000 */
[----:B------:R-:W-:Y:S01]  /*6e10*/  FFMA R0, R26, R32, R0 ;  /* 0x000000201a007223 */ /* 0x000fe20000000000 */
[----:B------:R-:W-:Y:S01]  /*6e20*/  MOV R8, UR45 ;  /* 0x0000002d00087c02 */ /* 0x000fe20008000f00 */
[----:B------:R-:W-:Y:S01]  /*6e30*/  FMUL R13, R24, R17 ;  /* 0x00000011180d7220 */ /* 0x000fe20000400000 */
[----:B------:R-:W-:Y:S01]  /*6e40*/  FFMA R2, R26, R33, R2 ;  /* 0x000000211a027223 */ /* 0x000fe20000000002 */
[----:B------:R-:W-:Y:S01]  /*6e50*/  FMUL R14, R24, R18 ;  /* 0x00000012180e7220 */ /* 0x000fe20000400000 */
[C---:B------:R-:W-:Y:S01]  /*6e60*/  FFMA R3, R26.reuse, R34, R3 ;  /* 0x000000221a037223 */ /* 0x040fe20000000003 */
[----:B------:R-:W-:Y:S01]  /*6e70*/  FFMA R15, R26, R35, R15 ;  /* 0x000000231a0f7223 */ /* 0x000fe2000000000f */
[----:B------:R-:W-:Y:S01]  /*6e80*/  FMUL R19, R24, R19 ;  /* 0x0000001318137220 */ /* 0x000fe20000400000 */
[----:B------:R-:W-:Y:S01]  /*6e90*/  FFMA R12, R26, R36, R12 ;  /* 0x000000241a0c7223 */ /* 0x000fe2000000000c */
[----:B------:R-:W-:Y:S01]  /*6ea0*/  LEA R8, R8, R44, 0xb ;  /* 0x0000002c08087211 */ /* 0x000fe200078e58ff */
        /* <DEDUP_REMOVED lines=21> */
[----:B------:R-:W-:Y:S02]  /*7000*/  ULEA UR5, UR45, UR44, 0xc ;  /* 0x0000002c2d057291 */ /* 0x000fe4000f8e60ff */
[----:B------:R-:W-:Y:S02]  /*7010*/  UIADD3 UR9, UPT, UPT, UR49, 0x20, URZ ;  /* 0x0000002031097890 */ /* 0x000fe4000fffe0ff */
[----:B------:R-:W-:Y:S01]  /*7020*/  UIADD3 UR8, UPT, UPT, UR5, 0x200, URZ ;  /* 0x0000020005087890 */ /* 0x000fe2000fffe0ff */
[----:B------:R-:W-:Y:S01]  /*7030*/  UMOV UR10, UR50 ;  /* 0x00000032000a7c82 */ /* 0x000fe20008000000 */
[----:B------:R-:W-:Y:S01]  /*7040*/  UMOV UR11, UR36 ;  /* 0x00000024000b7c82 */ /* 0x000fe20008000000 */
[----:B--2---:R-:W-:Y:S04]  /*7050*/  UIADD3 UR4, UP0, UPT, UR6, 0x680, URZ ;  /* 0x0000068006047890 */ /* 0x004fe8000ff1e0ff */
[----:B------:R-:W-:Y:S09]  /*7060*/  UIADD3.X UR5, UPT, UPT, URZ, UR7, URZ, UP0, !UPT ;  /* 0x00000007ff057290 */ /* 0x000ff200087fe4ff */
[----:B------:R2:W-:Y:S02]  /*7070*/  UTMASTG.3D [UR8], [UR4] ;  /* 0x00000008040073b5 */ /* 0x0005e40008010000 */
[----:B--2---:R0:W-:Y:S02]  /*7080*/  UTMACMDFLUSH ;  /* 0x00000000000079b7 */ /* 0x0041e40000000000 */
.L_x_113:
[----:B------:R-:W-:Y:S05]  /*7090*/  BSYNC.RECONVERGENT B0 ;  /* 0x0000000000007941 */ /* 0x000fea0003800200 */
.L_x_112:
[----:B------:R-:W-:Y:S01]  /*70a0*/  UIADD3 UR4, UPT, UPT, UR45, 0x1, URZ ;  /* 0x000000012d047890 */ /* 0x000fe2000fffe0ff */
[----:B------:R-:W-:Y:S03]  /*70b0*/  BSSY.RECONVERGENT B0, `(.L_x_114) ;  /* 0x0000008000007945 */ /* 0x000fe60003800200 */
[----:B------:R-:W-:Y:S04]  /*70c0*/  UISETP.NE.AND UP0, UPT, UR4, 0x3, UPT ;  /* 0x000000030400788c */ /* 0x000fe8000bf05270 */
[----:B------:R-:W-:Y:S02]  /*70d0*/  UISETP.EQ.XOR UP1, UPT, UR47, 0x3, !UP0 ;  /* 0x000000032f00788c */ /* 0x000fe4000c722a70 */
[----:B------:R-:W-:Y:S02]  /*70e0*/  USEL UR46, UR4, URZ, UP0 ;  /* 0x000000ff042e7287 */ /* 0x000fe40008000000 */
[----:B------:R-:W-:Y:S04]  /*70f0*/  USEL UR5, URZ, 0x1, !UP1 ;  /* 0x00000001ff057887 */ /* 0x000fe8000c800000 */
[----:B------:R-:W-:Y:S01]  /*7100*/  ULOP3.LUT UR55, UR55, UR5, URZ, 0x3c, !UPT ;  /* 0x0000000537377292 */ /* 0x000fe2000f8e3cff */
[----:B------:R-:W-:Y:S11]  /*7110*/  @P0 BRA `(.L_x_115) ;  /* 0x0000000000040947 */ /* 0x000ff60003800000 */
[----:B------:R-:W-:Y:S04]  /*7120*/  DEPBAR.LE SB0, 0x1 ;  /* 0x000080400000791a */ /* 0x000fe80000000000 */
.L_x_115:
[----:B------:R-:W-:Y:S05]  /*7130*/  BSYNC.RECONVERGENT B0 ;  /* 0x0000000000007941 */ /* 0x000fea0003800200 */
.L_x_114:
[----:B------:R-:W-:Y:S01]  /*7140*/  BAR.SYNC.DEFER_BLOCKING 0x1, 0x80 ;  /* 0x0042000000007b1d */ /* 0x000fe20000010000 */
[----:B------:R-:W-:Y:S01]  /*7150*/  UISETP.NE.AND UP0, UPT, UR53, -0x2, UPT ;  /* 0xfffffffe3500788c */ /* 0x000fe2000bf05270 */
[----:B------:R-:W-:Y:S08]  /*7160*/  IADD3 R22, PT, PT, R22, 0x1, RZ ;  /* 0x0000000116167810 */ /* 0x000ff00007ffe0ff */
[----:B------:R-:W-:Y:S05]  /*7170*/  BRA.U !UP0, `(.L_x_116) ;  /* 0x0000000108287547 */ /* 0x000fea000b800000 */
[----:B------:R-:W-:Y:S01]  /*7180*/  ISETP.NE.AND P0, PT, R61, RZ, PT ;  /* 0x000000ff3d00720c */ /* 0x000fe20003f05270 */
[----:B------:R-:W-:Y:S01]  /*7190*/  IMAD.U32 R2, RZ, RZ, UR52 ;  /* 0x00000034ff027e24 */ /* 0x000fe2000f8e00ff */
[----:B------:R-:W-:Y:S01]  /*71a0*/  UIADD3 UR4, UPT, UPT, UR52, 0x1, URZ ;  /* 0x0000000134047890 */ /* 0x000fe2000fffe0ff */
[----:B------:R-:W-:Y:S03]  /*71b0*/  IMAD.U32 R0, RZ, RZ, UR54 ;  /* 0x00000036ff007e24 */ /* 0x000fe6000f8e00ff */
[----:B------:R-:W-:Y:S04]  /*71c0*/  UISETP.NE.AND UP0, UPT, UR4, 0x3, UPT ;  /* 0x000000030400788c */ /* 0x000fe8000bf05270 */
[----:B------:R-:W-:Y:S03]  /*71d0*/  USEL UR52, UR4, URZ, UP0 ;  /* 0x000000ff04347287 */ /* 0x000fe60008000000 */
[----:B------:R-:W-:Y:S05]  /*71e0*/  @P0 LEA R2, R2, UR44, 0x3 ;  /* 0x0000002c02020c11 */ /* 0x000fea000f8e18ff */
[----:B------:R-:W-:Y:S05]  /*71f0*/  @P0 VIADD R2, R2, 0x58 ;  /* 0x0000005802020836 */ /* 0x000fea0000000000 */
[----:B------:R-:W-:Y:S04]  /*7200*/  @P0 PRMT R0, R0, 0x654, R2 ;  /* 0x0000065400000816 */ /* 0x000fe80000000002 */
[----:B------:R2:W-:Y:S03]  /*7210*/  @P0 SYNCS.ARRIVE.TRANS64.RED.A1T0 RZ, [R0+URZ], RZ ;  /* 0x000000ff00ff09a7 */ /* 0x0005e600081004ff */
.L_x_116:
[----:B------:R-:W-:Y:S01]  /*7220*/  R2UR UR6, R60 ;  /* 0x000000003c0672ca */ /* 0x000fe200000e0000 */
[----:B------:R-:W-:Y:S01]  /*7230*/  UIADD3 UR53, UPT, UPT, UR53, 0x2, URZ ;  /* 0x0000000235357890 */ /* 0x000fe2000fffe0ff */
[----:B------:R-:W-:Y:S02]  /*7240*/  R2UR UR5, R47 ;  /* 0x000000002f0572ca */ /* 0x000fe400000e0000 */
[----:B------:R-:W-:Y:S02]  /*7250*/  R2UR UR4, R48 ;  /* 0x00000000300472ca */ /* 0x000fe400000e0000 */
[----:B------:R-:W-:Y:S02]  /*7260*/  R2UR UR36, R58 ;  /* 0x000000003a2472ca */ /* 0x000fe400000e0000 */
[----:B------:R-:W-:Y:S02]  /*7270*/  ISETP.NE.AND P0, PT, R51, 0x2, PT ;  /* 0x000000023300780c */ /* 0x000fe40003f05270 */
[----:B------:R-:W-:Y:S02]  /*7280*/  ISETP.NE.AND P1, PT, R22, 0x4, PT ;  /* 0x000000041600780c */ /* 0x000fe40003f25270 */
[----:B------:R-:W-:Y:S01]  /*7290*/  SEL R2, RZ, 0x1, P0 ;  /* 0x00000001ff027807 */ /* 0x000fe20000000000 */
[----:B------:R-:W-:Y:S01]  /*72a0*/  UISETP.NE.AND UP0, UPT, UR6, URZ, UPT ;  /* 0x000000ff0600728c */ /* 0x000fe2000bf05270 */
[----:B--2---:R-:W-:Y:S01]  /*72b0*/  SEL R0, RZ, 0x1, P1 ;  /* 0x00000001ff007807 */ /* 0x004fe20000800000 */
[----:B------:R-:W-:Y:S01]  /*72c0*/  UIADD3 UR30, UPT, UPT, UR37, UR5, URZ ;  /* 0x00000005251e7290 */ /* 0x000fe2000fffe0ff */
[----:B------:R-:W-:Y:S01]  /*72d0*/  LOP3.LUT R52, R52, R2, RZ, 0x3c, !PT ;  /* 0x0000000234347212 */ /* 0x000fe200078e3cff */
[----:B------:R-:W-:Y:S01]  /*72e0*/  UIADD3 UR26, UPT, UPT, UR38, UR4, URZ ;  /* 0x00000004261a7290 */ /* 0x000fe2000fffe0ff */
[----:B------:R-:W-:Y:S02]  /*72f0*/  LOP3.LUT R53, R53, R0, RZ, 0x3c, !PT ;  /* 0x0000000035357212 */ /* 0x000fe400078e3cff */
[----:B------:R-:W-:Y:S02]  /*7300*/  SEL R51, R51, RZ, P0 ;  /* 0x000000ff33337207 */ /* 0x000fe40000000000 */
[----:B------:R-:W-:Y:S01]  /*7310*/  SEL R22, R22, RZ, P1 ;  /* 0x000000ff16167207 */ /* 0x000fe20000800000 */
[----:B------:R-:W-:Y:S06]  /*7320*/  BRA.U UP0, `(.L_x_117) ;  /* 0xffffffdd005c7547 */ /* 0x000fec000b83ffff */
[----:B------:R-:W-:-:S13]  /*7330*/  R2UR UR4, R49 ;  /* 0x00000000310472ca */ /* 0x000fda00000e0000 */
[----:B------:R-:W-:-:S09]  /*7340*/  UISETP.NE.AND UP0, UPT, UR4, URZ, UPT ;  /* 0x000000ff0400728c */ /* 0x000fd2000bf05270 */
[----:B------:R-:W-:Y:S05]  /*7350*/  BRA.U !UP0, `(.L_x_118) ;  /* 0x0000000108487547 */ /* 0x000fea000b800000 */
[----:B------:R-:W2:Y:S02]  /*7360*/  LDCU.64 UR4, c[0x0][0x890] ;  /* 0x00011200ff0477ac */ /* 0x000ea40008000a00 */
[----:B--2---:R-:W-:-:S04]  /*7370*/  UISETP.NE.U32.AND UP0, UPT, UR4, URZ, UPT ;  /* 0x000000ff0400728c */ /* 0x004fc8000bf05070 */
[----:B------:R-:W-:-:S09]  /*7380*/  UISETP.NE.AND.EX UP0, UPT, UR5, URZ, UPT, UP0 ;  /* 0x000000ff0500728c */ /* 0x000fd2000bf05300 */
[----:B------:R-:W-:Y:S05]  /*7390*/  BRA.U UP0, `(.L_x_119) ;  /* 0x00000001000c7547 */ /* 0x000fea000b800000 */
[----:B------:R-:W-:-:S13]  /*73a0*/  FSETP.NEU.AND P0, PT, R26, RZ, PT ;  /* 0x000000ff1a00720b */ /* 0x000fda0003f0d000 */
[----:B------:R-:W-:Y:S05]  /*73b0*/  @!P0 EXIT ;  /* 0x000000000000894d */ /* 0x000fea0003800000 */
[----:B------:R-:W-:Y:S05]  /*73c0*/  BRA `(.L_x_118) ;  /* 0x00000000002c7947 */ /* 0x000fea0003800000 */
.L_x_119:
[----:B------:R-:W-:Y:S01]  /*73d0*/  ISETP.NE.AND P0, PT, R50, RZ, PT ;  /* 0x000000ff3200720c */ /* 0x000fe20003f05270 */
[----:B------:R-:W-:-:S12]  /*73e0*/  BSSY.RECONVERGENT B0, `(.L_x_118) ;  /* 0x0000009000007945 */ /* 0x000fd80003800200 */
[----:B------:R-:W-:Y:S05]  /*73f0*/  @P0 BRA `(.L_x_120) ;  /* 0x0000000000140947 */ /* 0x000fea0003800000 */
[----:B------:R-:W2:Y:S02]  /*7400*/  LDCU.64 UR4, c[0x0][0x888] ;  /* 0x00011100ff0477ac */ /* 0x000ea40008000a00 */
[----:B--2---:R-:W-:-:S04]  /*7410*/  ISETP.NE.U32.AND P0, PT, RZ, UR4, PT ;  /* 0x00000004ff007c0c */ /* 0x004fc8000bf05070 */
[----:B------:R-:W-:-:S13]  /*7420*/  ISETP.NE.AND.EX P0, PT, RZ, UR5, PT, P0 ;  /* 0x00000005ff007c0c */ /* 0x000fda000bf05300 */
[----:B------:R-:W-:Y:S05]  /*7430*/  @!P0 EXIT ;  /* 0x000000000000894d */ /* 0x000fea0003800000 */
[----:B------:R-:W-:Y:S05]  /*7440*/  BRA `(.L_x_121) ;  /* 0x0000000000087947 */ /* 0x000fea0003800000 */
.L_x_120:
[----:B------:R-:W-:-:S13]  /*7450*/  FSETP.NEU.AND P0, PT, R26, RZ, PT ;  /* 0x000000ff1a00720b */ /* 0x000fda0003f0d000 */
[----:B------:R-:W-:Y:S05]  /*7460*/  @!P0 EXIT ;  /* 0x000000000000894d */ /* 0x000fea0003800000 */
.L_x_121:
[----:B------:R-:W-:Y:S05]  /*7470*/  BSYNC.RECONVERGENT B0 ;  /* 0x0000000000007941 */ /* 0x000fea0003800200 */
.L_x_118:
[----:B------:R-:W-:Y:S01]  /*7480*/  ULEA UR4, UR52, UR44, 0x3 ;  /* 0x0000002c34047291 */ /* 0x000fe2000f8e18ff */
[----:B------:R-:W-:-:S04]  /*7490*/  DEPBAR.LE SB0, 0x0 ;  /* 0x000080000000791a */ /* 0x000fc80000000000 */
[----:B------:R-:W-:-:S04]  /*74a0*/  UIADD3 UR4, UPT, UPT, UR4, 0x58, URZ ;  /* 0x0000005804047890 */ /* 0x000fc8000fffe0ff */
[----:B------:R-:W-:-:S09]  /*74b0*/  UPRMT UR4, UR54, 0x654, UR4 ;  /* 0x0000065436047896 */ /* 0x000fd20008000004 */
[----:B------:R-:W-:Y:S01]  /*74c0*/  SYNCS.ARRIVE.TRANS64.RED.A1T0 RZ, [UR4], RZ ;  /* 0x000000ffffff79a7 */ /* 0x000fe20008100404 */
[----:B------:R-:W-:Y:S05]  /*74d0*/  EXIT ;  /* 0x000000000000794d */ /* 0x000fea0003800000 */
.L_x_24:
[----:B---3--:R3:W4:Y:S02]  /*74e0*/  SYNCS.PHASECHK.TRANS64.TRYWAIT P0, [R0+URZ+0xf0], R2 ;  /* 0x0000f002000075a7 */ /* 0x00872400080011ff */
[----:B----4-:R-:W-:Y:S05]  /*74f0*/  @!P0 NANOSLEEP.SYNCS 0x989680 ;  /* 0x009896800000895d */ /* 0x010fea0003900000 */
[----:B------:R-:W4:Y:S02]  /*7500*/  @!P0 SYNCS.PHASECHK.TRANS64 P0, [R0+URZ+0xf0], R2 ;  /* 0x0000f002000085a7 */ /* 0x000f2400080010ff */
[----:B----4-:R-:W-:Y:S05]  /*7510*/  @!P0 BRA `(.L_x_24) ;  /* 0xfffffffc00f08947 */ /* 0x010fea000383ffff */
[----:B------:R-:W-:Y:S05]  /*7520*/  BRA `(.L_x_122) ;  /* 0xffffffa000d07947 */ /* 0x000fea000383ffff */
.L_x_27:
[----:B--2---:R-:W-:-:S07]  /*7530*/  MOV R0, UR33 ;  /* 0x0000002100007c02 */ /* 0x004fce0008000f00 */
.L_x_123:
[----:B--2---:R2:W3:Y:S02]  /*7540*/  SYNCS.PHASECHK.TRANS64.TRYWAIT P0, [R0+URZ+0x20], R3 ;  /* 0x00002003000075a7 */ /* 0x0044e400080011ff */
[----:B---3--:R-:W-:Y:S05]  /*7550*/  @!P0 NANOSLEEP.SYNCS 0x989680 ;  /* 0x009896800000895d */ /* 0x008fea0003900000 */
[----:B------:R-:W3:Y:S02]  /*7560*/  @!P0 SYNCS.PHASECHK.TRANS64 P0, [R0+URZ+0x20], R3 ;  /* 0x00002003000085a7 */ /* 0x000ee400080010ff */
[----:B---3--:R-:W-:Y:S05]  /*7570*/  @!P0 BRA `(.L_x_123) ;  /* 0xfffffffc00f08947 */ /* 0x008fea000383ffff */
[----:B------:R-:W-:Y:S05]  /*7580*/  BRA `(.L_x_26) ;  /* 0xffffffa400187947 */ /* 0x000fea000383ffff */
.L_x_34:
[----:B-1----:R-:W-:-:S07]  /*7590*/  MOV R0, UR17 ;  /* 0x0000001100007c02 */ /* 0x002fce0008000f00 */
.L_x_124:
[----:B-1----:R1:W2:Y:S02]  /*75a0*/  SYNCS.PHASECHK.TRANS64.TRYWAIT P0, [R0+URZ+0x20], R3 ;  /* 0x00002003000075a7 */ /* 0x0022a400080011ff */
[----:B--2---:R-:W-:Y:S05]  /*75b0*/  @!P0 NANOSLEEP.SYNCS 0x989680 ;  /* 0x009896800000895d */ /* 0x004fea0003900000 */
[----:B------:R-:W2:Y:S02]  /*75c0*/  @!P0 SYNCS.PHASECHK.TRANS64 P0, [R0+URZ+0x20], R3 ;  /* 0x00002003000085a7 */ /* 0x000ea400080010ff */
[----:B--2---:R-:W-:Y:S05]  /*75d0*/  @!P0 BRA `(.L_x_124) ;  /* 0xfffffffc00f08947 */ /* 0x004fea000383ffff */
[----:B------:R-:W-:Y:S05]  /*75e0*/  BRA `(.L_x_33) ;  /* 0xffffffa400d87947 */ /* 0x000fea000383ffff */
.L_x_39:
[----:B-1----:R1:W2:Y:S02]  /*75f0*/  SYNCS.PHASECHK.TRANS64.TRYWAIT P0, [R3+URZ+0x80], R0 ;  /* 0x00008000030075a7 */ /* 0x0022a400080011ff */
[----:B--2---:R-:W-:Y:S05]  /*7600*/  @!P0 NANOSLEEP.SYNCS 0x989680 ;  /* 0x009896800000895d */ /* 0x004fea0003900000 */
[----:B------:R-:W2:Y:S02]  /*7610*/  @!P0 SYNCS.PHASECHK.TRANS64 P0, [R3+URZ+0x80], R0 ;  /* 0x00008000030085a7 */ /* 0x000ea400080010ff */
[----:B--2---:R-:W-:Y:S05]  /*7620*/  @!P0 BRA `(.L_x_39) ;  /* 0xfffffffc00f08947 */ /* 0x004fea000383ffff */
[----:B------:R-:W-:Y:S05]  /*7630*/  BRA `(.L_x_125) ;  /* 0xffffffa800807947 */ /* 0x000fea000383ffff */
.L_x_43:
[----:B------:R-:W-:-:S07]  /*7640*/  MOV R0, UR4 ;  /* 0x0000000400007c02 */ /* 0x000fce0008000f00 */
.L_x_126:
[----:B-1----:R1:W2:Y:S02]  /*7650*/  SYNCS.PHASECHK.TRANS64.TRYWAIT P0, [R0+URZ], R2 ;  /* 0x00000002000075a7 */ /* 0x0022a400080011ff */
[----:B--2---:R-:W-:Y:S05]  /*7660*/  @!P0 NANOSLEEP.SYNCS 0x989680 ;  /* 0x009896800000895d */ /* 0x004fea0003900000 */
[----:B------:R-:W2:Y:S02]  /*7670*/  @!P0 SYNCS.PHASECHK.TRANS64 P0, [R0+URZ], R2 ;  /* 0x00000002000085a7 */ /* 0x000ea400080010ff */
[----:B--2---:R-:W-:Y:S05]  /*7680*/  @!P0 BRA `(.L_x_126) ;  /* 0xfffffffc00f08947 */ /* 0x004fea000383ffff */
[----:B------:R-:W-:Y:S05]  /*7690*/  BRA `(.L_x_127) ;  /* 0xffffffb0002c7947 */ /* 0x000fea000383ffff */
.L_x_44:
[----:B------:R-:W-:-:S07]  /*76a0*/  MOV R0, UR5 ;  /* 0x0000000500007c02 */ /* 0x000fce0008000f00 */
.L_x_128:
[----:B-1----:R1:W2:Y:S02]  /*76b0*/  SYNCS.PHASECHK.TRANS64.TRYWAIT P0, [R0+URZ], R3 ;  /* 0x00000003000075a7 */ /* 0x0022a400080011ff */
[----:B--2---:R-:W-:Y:S05]  /*76c0*/  @!P0 NANOSLEEP.SYNCS 0x989680 ;  /* 0x009896800000895d */ /* 0x004fea0003900000 */
[----:B------:R-:W2:Y:S02]  /*76d0*/  @!P0 SYNCS.PHASECHK.TRANS64 P0, [R0+URZ], R3 ;  /* 0x00000003000085a7 */ /* 0x000ea400080010ff */
[----:B--2---:R-:W-:Y:S05]  /*76e0*/  @!P0 BRA `(.L_x_128) ;  /* 0xfffffffc00f08947 */ /* 0x004fea000383ffff */
[----:B------:R-:W-:Y:S05]  /*76f0*/  BRA `(.L_x_129) ;  /* 0xffffffb000387947 */ /* 0x000fea000383ffff */
.L_x_45:
[----:B------:R-:W-:-:S07]  /*7700*/  MOV R0, UR5 ;  /* 0x0000000500007c02 */ /* 0x000fce0008000f00 */
.L_x_130:
[----:B-1----:R1:W2:Y:S02]  /*7710*/  SYNCS.PHASECHK.TRANS64.TRYWAIT P0, [R0+URZ], R3 ;  /* 0x00000003000075a7 */ /* 0x0022a400080011ff */
[----:B--2---:R-:W-:Y:S05]  /*7720*/  @!P0 NANOSLEEP.SYNCS 0x989680 ;  /* 0x009896800000895d */ /* 0x004fea0003900000 */
[----:B------:R-:W2:Y:S02]  /*7730*/  @!P0 SYNCS.PHASECHK.TRANS64 P0, [R0+URZ], R3 ;  /* 0x00000003000085a7 */ /* 0x000ea400080010ff */
[----:B--2---:R-:W-:Y:S05]  /*7740*/  @!P0 BRA `(.L_x_130) ;  /* 0xfffffffc00f08947 */ /* 0x004fea000383ffff */
[----:B------:R-:W-:Y:S05]  /*7750*/  BRA `(.L_x_131) ;  /* 0xffffffb000447947 */ /* 0x000fea000383ffff */
.L_x_48:
[----:B--2---:R2:W3:Y:S02]  /*7760*/  SYNCS.PHASECHK.TRANS64.TRYWAIT P0, [R2+URZ+0xe0], R4 ;  /* 0x0000e004020075a7 */ /* 0x0044e400080011ff */
[----:B---3--:R-:W-:Y:S05]  /*7770*/  @!P0 NANOSLEEP.SYNCS 0x989680 ;  /* 0x009896800000895d */ /* 0x008fea0003900000 */
[----:B------:R-:W3:Y:S02]  /*7780*/  @!P0 SYNCS.PHASECHK.TRANS64 P0, [R2+URZ+0xe0], R4 ;  /* 0x0000e004020085a7 */ /* 0x000ee400080010ff */
[----:B---3--:R-:W-:Y:S05]  /*7790*/  @!P0 BRA `(.L_x_48) ;  /* 0xfffffffc00f08947 */ /* 0x008fea000383ffff */
[----:B------:R-:W-:Y:S05]  /*77a0*/  BRA `(.L_x_132) ;  /* 0xffffffb000a07947 */ /* 0x000fea000383ffff */
.L_x_49:
[----:B------:R-:W-:-:S07]  /*77b0*/  MOV R2, UR4 ;  /* 0x0000000400027c02 */ /* 0x000fce0008000f00 */
.L_x_133:
[----:B--2---:R2:W3:Y:S02]  /*77c0*/  SYNCS.PHASECHK.TRANS64.TRYWAIT P0, [R2+URZ+0x90], R5 ;  /* 0x00009005020075a7 */ /* 0x0044e400080011ff */
[----:B---3--:R-:W-:Y:S05]  /*77d0*/  @!P0 NANOSLEEP.SYNCS 0x989680 ;  /* 0x009896800000895d */ /* 0x008fea0003900000 */
[----:B------:R-:W3:Y:S02]  /*77e0*/  @!P0 SYNCS.PHASECHK.TRANS64 P0, [R2+URZ+0x90], R5 ;  /* 0x00009005020085a7 */ /* 0x000ee400080010ff */
[----:B---3--:R-:W-:Y:S05]  /*77f0*/  @!P0 BRA `(.L_x_133) ;  /* 0xfffffffc00f08947 */ /* 0x008fea000383ffff */
[----:B------:R-:W-:Y:S05]  /*7800*/  BRA `(.L_x_134) ;  /* 0xffffffb000b07947 */ /* 0x000fea000383ffff */
.L_x_50:
[----:B--2---:R2:W3:Y:S02]  /*7810*/  SYNCS.PHASECHK.TRANS64.TRYWAIT P1, [R2+URZ+0x80], R4 ;  /* 0x00008004020075a7 */ /* 0x0044e400080211ff */
[----:B---3--:R-:W-:Y:S05]  /*7820*/  @!P1 NANOSLEEP.SYNCS 0x989680 ;  /* 0x009896800000995d */ /* 0x008fea0003900000 */
[----:B------:R-:W3:Y:S02]  /*7830*/  @!P1 SYNCS.PHASECHK.TRANS64 P1, [R2+URZ+0x80], R4 ;  /* 0x00008004020095a7 */ /* 0x000ee400080210ff */
[----:B---3--:R-:W-:Y:S05]  /*7840*/  @!P1 BRA `(.L_x_50) ;  /* 0xfffffffc00f09947 */ /* 0x008fea000383ffff */
[----:B------:R-:W-:Y:S05]  /*7850*/  BRA `(.L_x_135) ;  /* 0xffffffb000e07947 */ /* 0x000fea000383ffff */
.L_x_53:
[----:B------:R-:W-:-:S07]  /*7860*/  MOV R0, UR4 ;  /* 0x0000000400007c02 */ /* 0x000fce0008000f00 */
.L_x_136:
[----:B--2---:R2:W3:Y:S02]  /*7870*/  SYNCS.PHASECHK.TRANS64.TRYWAIT P0, [R0+URZ+0x90], R2 ;  /* 0x00009002000075a7 */ /* 0x0044e400080011ff */
[----:B---3--:R-:W-:Y:S05]  /*7880*/  @!P0 NANOSLEEP.SYNCS 0x989680 ;  /* 0x009896800000895d */ /* 0x008fea0003900000 */
[----:B------:R-:W3:Y:S02]  /*7890*/  @!P0 SYNCS.PHASECHK.TRANS64 P0, [R0+URZ+0x90], R2 ;  /* 0x00009002000085a7 */ /* 0x000ee400080010ff */
[----:B---3--:R-:W-:Y:S05]  /*78a0*/  @!P0 BRA `(.L_x_136) ;  /* 0xfffffffc00f08947 */ /* 0x008fea000383ffff */
[----:B------:R-:W-:Y:S05]  /*78b0*/  BRA `(.L_x_52) ;  /* 0xffffffb400347947 */ /* 0x000fea000383ffff */
.L_x_60:
[----:B-1----:R1:W2:Y:S02]  /*78c0*/  SYNCS.PHASECHK.TRANS64.TRYWAIT P1, [R0+URZ+0x80], R2 ;  /* 0x00008002000075a7 */ /* 0x0022a400080211ff */
[----:B--2---:R-:W-:Y:S05]  /*78d0*/  @!P1 NANOSLEEP.SYNCS 0x989680 ;  /* 0x009896800000995d */ /* 0x004fea0003900000 */
[----:B------:R-:W2:Y:S02]  /*78e0*/  @!P1 SYNCS.PHASECHK.TRANS64 P1, [R0+URZ+0x80], R2 ;  /* 0x00008002000095a7 */ /* 0x000ea400080210ff */
[----:B--2---:R-:W-:Y:S05]  /*78f0*/  @!P1 BRA `(.L_x_60) ;  /* 0xfffffffc00f09947 */ /* 0x004fea000383ffff */
[----:B------:R-:W-:Y:S05]  /*7900*/  BRA `(.L_x_137) ;  /* 0xffffffb800987947 */ /* 0x000fea000383ffff */
.L_x_61:
[----:B------:R-:W-:-:S07]  /*7910*/  MOV R2, UR23 ;  /* 0x0000001700027c02 */ /* 0x000fce0008000f00 */
.L_x_138:
[----:B-1----:R1:W2:Y:S02]  /*7920*/  SYNCS.PHASECHK.TRANS64.TRYWAIT P0, [R2+URZ+0xc0], R0 ;  /* 0x0000c000020075a7 */ /* 0x0022a400080011ff */
[----:B--2---:R-:W-:Y:S05]  /*7930*/  @!P0 NANOSLEEP.SYNCS 0x989680 ;  /* 0x009896800000895d */ /* 0x004fea0003900000 */
[----:B------:R-:W2:Y:S02]  /*7940*/  @!P0 SYNCS.PHASECHK.TRANS64 P0, [R2+URZ+0xc0], R0 ;  /* 0x0000c000020085a7 */ /* 0x000ea400080010ff */
[----:B--2---:R-:W-:Y:S05]  /*7950*/  @!P0 BRA `(.L_x_138) ;  /* 0xfffffffc00f08947 */ /* 0x004fea000383ffff */
[----:B------:R-:W-:Y:S05]  /*7960*/  BRA `(.L_x_139) ;  /* 0xffffffb800e87947 */ /* 0x000fea000383ffff */
.L_x_64:
[----:B------:R-:W-:Y:S07]  /*7970*/  MOV R0, UR5 ;  /* 0x0000000500007c02 */ /* 0x000fee0008000f00 */
.L_x_140:
[----:B-1----:R1:W2:Y:S02]  /*7980*/  SYNCS.PHASECHK.TRANS64.TRYWAIT P0, [R0+URZ], R2 ;  /* 0x00000002000075a7 */ /* 0x0022a400080011ff */
[----:B--2---:R-:W-:Y:S05]  /*7990*/  @!P0 NANOSLEEP.SYNCS 0x989680 ;  /* 0x009896800000895d */ /* 0x004fea0003900000 */
[----:B------:R-:W2:Y:S02]  /*79a0*/  @!P0 SYNCS.PHASECHK.TRANS64 P0, [R0+URZ], R2 ;  /* 0x00000002000085a7 */ /* 0x000ea400080010ff */
[----:B--2---:R-:W-:Y:S05]  /*79b0*/  @!P0 BRA `(.L_x_140) ;  /* 0xfffffffc00f08947 */ /* 0x004fea000383ffff */
[----:B------:R-:W-:Y:S05]  /*79c0*/  BRA `(.L_x_63) ;  /* 0xffffffbc00047947 */ /* 0x000fea000383ffff */
.L_x_67:
[----:B------:R-:W-:-:S07]  /*79d0*/  MOV R0, UR4 ;  /* 0x0000000400007c02 */ /* 0x000fce0008000f00 */
.L_x_141:
[----:B--2---:R2:W4:Y:S02]  /*79e0*/  SYNCS.PHASECHK.TRANS64.TRYWAIT P0, [R0+URZ], R2 ;  /* 0x00000002000075a7 */ /* 0x00452400080011ff */
[----:B----4-:R-:W-:Y:S05]  /*79f0*/  @!P0 NANOSLEEP.SYNCS 0x989680 ;  /* 0x009896800000895d */ /* 0x010fea0003900000 */
[----:B------:R-:W4:Y:S02]  /*7a00*/  @!P0 SYNCS.PHASECHK.TRANS64 P0, [R0+URZ], R2 ;  /* 0x00000002000085a7 */ /* 0x000f2400080010ff */
[----:B----4-:R-:W-:Y:S05]  /*7a10*/  @!P0 BRA `(.L_x_141) ;  /* 0xfffffffc00f08947 */ /* 0x010fea000383ffff */
[----:B------:R-:W-:Y:S05]  /*7a20*/  BRA `(.L_x_142) ;  /* 0xffffffbc00b87947 */ /* 0x000fea000383ffff */
.L_x_68:
[----:B------:R-:W-:-:S07]  /*7a30*/  MOV R0, UR5 ;  /* 0x0000000500007c02 */ /* 0x000fce0008000f00 */
.L_x_143:
[----:B-1----:R1:W2:Y:S02]  /*7a40*/  SYNCS.PHASECHK.TRANS64.TRYWAIT P0, [R0+URZ], R3 ;  /* 0x00000003000075a7 */ /* 0x0022a400080011ff */
[----:B--2---:R-:W-:Y:S05]  /*7a50*/  @!P0 NANOSLEEP.SYNCS 0x989680 ;  /* 0x009896800000895d */ /* 0x004fea0003900000 */
[----:B------:R-:W2:Y:S02]  /*7a60*/  @!P0 SYNCS.PHASECHK.TRANS64 P0, [R0+URZ], R3 ;  /* 0x00000003000085a7 */ /* 0x000ea400080010ff */
[----:B--2---:R-:W-:Y:S05]  /*7a70*/  @!P0 BRA `(.L_x_143) ;  /* 0xfffffffc00f08947 */ /* 0x004fea000383ffff */
[----:B------:R-:W-:Y:S05]  /*7a80*/  BRA `(.L_x_144) ;  /* 0xffffffbc00c47947 */ /* 0x000fea000383ffff */
.L_x_69:
[----:B------:R-:W-:-:S07]  /*7a90*/  MOV R0, UR5 ;  /* 0x0000000500007c02 */ /* 0x000fce0008000f00 */
.L_x_145:
[----:B-1----:R1:W2:Y:S02]  /*7aa0*/  SYNCS.PHASECHK.TRANS64.TRYWAIT P0, [R0+URZ], R3 ;  /* 0x00000003000075a7 */ /* 0x0022a400080011ff */
[----:B--2---:R-:W-:Y:S05]  /*7ab0*/  @!P0 NANOSLEEP.SYNCS 0x989680 ;  /* 0x009896800000895d */ /* 0x004fea0003900000 */
[----:B------:R-:W2:Y:S02]  /*7ac0*/  @!P0 SYNCS.PHASECHK.TRANS64 P0, [R0+URZ], R3 ;  /* 0x00000003000085a7 */ /* 0x000ea400080010ff */
[----:B--2---:R-:W-:Y:S05]  /*7ad0*/  @!P0 BRA `(.L_x_145) ;  /* 0xfffffffc00f08947 */ /* 0x004fea000383ffff */
[----:B------:R-:W-:Y:S05]  /*7ae0*/  BRA `(.L_x_146) ;  /* 0xffffffbc00d07947 */ /* 0x000fea000383ffff */
.L_x_70:
[----:B-1----:R-:W-:-:S07]  /*7af0*/  MOV R0, UR4 ;  /* 0x0000000400007c02 */ /* 0x002fce0008000f00 */
.L_x_147:
[----:B-1----:R1:W2:Y:S02]  /*7b00*/  SYNCS.PHASECHK.TRANS64.TRYWAIT P0, [R0+URZ], R2 ;  /* 0x00000002000075a7 */ /* 0x0022a400080011ff */
[----:B--2---:R-:W-:Y:S05]  /*7b10*/  @!P0 NANOSLEEP.SYNCS 0x989680 ;  /* 0x009896800000895d */ /* 0x004fea0003900000 */
[----:B------:R-:W2:Y:S02]  /*7b20*/  @!P0 SYNCS.PHASECHK.TRANS64 P0, [R0+URZ], R2 ;  /* 0x00000002000085a7 */ /* 0x000ea400080010ff */
[----:B--2---:R-:W-:Y:S05]  /*7b30*/  @!P0 BRA `(.L_x_147) ;  /* 0xfffffffc00f08947 */ /* 0x004fea000383ffff */
[----:B------:R-:W-:Y:S05]  /*7b40*/  BRA `(.L_x_148) ;  /* 0xffffffbc00dc7947 */ /* 0x000fea000383ffff */
.L_x_75:
[----:B--2---:R2:W3:Y:S02]  /*7b50*/  SYNCS.PHASECHK.TRANS64.TRYWAIT P0, [R8+URZ+0x80], R0 ;  /* 0x00008000080075a7 */ /* 0x0044e400080011ff */
[----:B---3--:R-:W-:Y:S05]  /*7b60*/  @!P0 NANOSLEEP.SYNCS 0x989680 ;  /* 0x009896800000895d */ /* 0x008fea0003900000 */
[----:B------:R-:W3:Y:S02]  /*7b70*/  @!P0 SYNCS.PHASECHK.TRANS64 P0, [R8+URZ+0x80], R0 ;  /* 0x00008000080085a7 */ /* 0x000ee400080010ff */
[----:B---3--:R-:W-:Y:S05]  /*7b80*/  @!P0 BRA `(.L_x_75) ;  /* 0xfffffffc00f08947 */ /* 0x008fea000383ffff */
[----:B------:R-:W-:Y:S05]  /*7b90*/  BRA `(.L_x_149) ;  /* 0xffffffc400007947 */ /* 0x000fea000383ffff */
.L_x_78:
[----:B--2---:R-:W-:Y:S07]  /*7ba0*/  MOV R0, UR24 ;  /* 0x0000001800007c02 */ /* 0x004fee0008000f00 */
.L_x_150:
[----:B--2---:R2:W3:Y:S02]  /*7bb0*/  SYNCS.PHASECHK.TRANS64.TRYWAIT P1, [R0+URZ+0x78], R2 ;  /* 0x00007802000075a7 */ /* 0x0044e400080211ff */
[----:B---3--:R-:W-:Y:S05]  /*7bc0*/  @!P1 NANOSLEEP.SYNCS 0x989680 ;  /* 0x009896800000995d */ /* 0x008fea0003900000 */
[----:B------:R-:W3:Y:S02]  /*7bd0*/  @!P1 SYNCS.PHASECHK.TRANS64 P1, [R0+URZ+0x78], R2 ;  /* 0x00007802000095a7 */ /* 0x000ee400080210ff */
[----:B---3--:R-:W-:Y:S05]  /*7be0*/  @!P1 BRA `(.L_x_150) ;  /* 0xfffffffc00f09947 */ /* 0x008fea000383ffff */
[----:B------:R-:W-:Y:S05]  /*7bf0*/  BRA `(.L_x_77) ;  /* 0xffffffc800787947 */ /* 0x000fea000383ffff */
.L_x_81:
[----:B------:R-:W-:Y:S07]  /*7c00*/  MOV R0, UR4 ;  /* 0x0000000400007c02 */ /* 0x000fee0008000f00 */
.L_x_151:
[----:B--2---:R2:W3:Y:S02]  /*7c10*/  SYNCS.PHASECHK.TRANS64.TRYWAIT P0, [R0+URZ+0x58], R2 ;  /* 0x00005802000075a7 */ /* 0x0044e400080011ff */
[----:B---3--:R-:W-:Y:S05]  /*7c20*/  @!P0 NANOSLEEP.SYNCS 0x989680 ;  /* 0x009896800000895d */ /* 0x008fea0003900000 */
[----:B------:R-:W3:Y:S02]  /*7c30*/  @!P0 SYNCS.PHASECHK.TRANS64 P0, [R0+URZ+0x58], R2 ;  /* 0x00005802000085a7 */ /* 0x000ee400080010ff */
[----:B---3--:R-:W-:Y:S05]  /*7c40*/  @!P0 BRA `(.L_x_151) ;  /* 0xfffffffc00f08947 */ /* 0x008fea000383ffff */
[----:B------:R-:W-:Y:S05]  /*7c50*/  BRA `(.L_x_152) ;  /* 0xffffffc800d47947 */ /* 0x000fea000383ffff */
.L_x_82:
[----:B------:R-:W-:Y:S07]  /*7c60*/  MOV R2, UR5 ;  /* 0x0000000500027c02 */ /* 0x000fee0008000f00 */
.L_x_153:
[----:B--2---:R2:W3:Y:S02]  /*7c70*/  SYNCS.PHASECHK.TRANS64.TRYWAIT P0, [R2+URZ+0x58], R0 ;  /* 0x00005800020075a7 */ /* 0x0044e400080011ff */
[----:B---3--:R-:W-:Y:S05]  /*7c80*/  @!P0 NANOSLEEP.SYNCS 0x989680 ;  /* 0x009896800000895d */ /* 0x008fea0003900000 */
[----:B------:R-:W3:Y:S02]  /*7c90*/  @!P0 SYNCS.PHASECHK.TRANS64 P0, [R2+URZ+0x58], R0 ;  /* 0x00005800020085a7 */ /* 0x000ee400080010ff */
[----:B---3--:R-:W-:Y:S05]  /*7ca0*/  @!P0 BRA `(.L_x_153) ;  /* 0xfffffffc00f08947 */ /* 0x008fea000383ffff */
[----:B------:R-:W-:Y:S05]  /*7cb0*/  BRA `(.L_x_154) ;  /* 0xffffffcc003c7947 */ /* 0x000fea000383ffff */
.L_x_84:
[----:B------:R-:W-:-:S07]  /*7cc0*/  MOV R0, UR4 ;  /* 0x0000000400007c02 */ /* 0x000fce0008000f00 */
.L_x_155:
[----:B---3--:R3:W4:Y:S02]  /*7cd0*/  SYNCS.PHASECHK.TRANS64.TRYWAIT P0, [R0+URZ], R2 ;  /* 0x00000002000075a7 */ /* 0x00872400080011ff */
[----:B----4-:R-:W-:Y:S05]  /*7ce0*/  @!P0 NANOSLEEP.SYNCS 0x989680 ;  /* 0x009896800000895d */ /* 0x010fea0003900000 */
[----:B------:R-:W4:Y:S02]  /*7cf0*/  @!P0 SYNCS.PHASECHK.TRANS64 P0, [R0+URZ], R2 ;  /* 0x00000002000085a7 */ /* 0x000f2400080010ff */
[----:B----4-:R-:W-:Y:S05]  /*7d00*/  @!P0 BRA `(.L_x_155) ;  /* 0xfffffffc00f08947 */ /* 0x010fea000383ffff */
[----:B------:R-:W-:Y:S05]  /*7d10*/  BRA `(.L_x_156) ;  /* 0xffffffcc00d07947 */ /* 0x000fea000383ffff */
.L_x_85:
[----:B------:R-:W-:-:S07]  /*7d20*/  MOV R0, UR5 ;  /* 0x0000000500007c02 */ /* 0x000fce0008000f00 */
.L_x_157:
[----:B--2---:R2:W3:Y:S02]  /*7d30*/  SYNCS.PHASECHK.TRANS64.TRYWAIT P0, [R0+URZ], R2 ;  /* 0x00000002000075a7 */ /* 0x0044e400080011ff */
[----:B---3--:R-:W-:Y:S05]  /*7d40*/  @!P0 NANOSLEEP.SYNCS 0x989680 ;  /* 0x009896800000895d */ /* 0x008fea0003900000 */
[----:B------:R-:W3:Y:S02]  /*7d50*/  @!P0 SYNCS.PHASECHK.TRANS64 P0, [R0+URZ], R2 ;  /* 0x00000002000085a7 */ /* 0x000ee400080010ff */
[----:B---3--:R-:W-:Y:S05]  /*7d60*/  @!P0 BRA `(.L_x_157) ;  /* 0xfffffffc00f08947 */ /* 0x008fea000383ffff */
[----:B------:R-:W-:Y:S05]  /*7d70*/  BRA `(.L_x_158) ;  /* 0xffffffcc00dc7947 */ /* 0x000fea000383ffff */
.L_x_87:
[----:B-1----:R1:W2:Y:S02]  /*7d80*/  SYNCS.PHASECHK.TRANS64.TRYWAIT P0, [R0+URZ+0x80], R2 ;  /* 0x00008002000075a7 */ /* 0x0022a400080011ff */
[----:B--2---:R-:W-:Y:S05]  /*7d90*/  @!P0 NANOSLEEP.SYNCS 0x989680 ;  /* 0x009896800000895d */ /* 0x004fea0003900000 */
[----:B------:R-:W2:Y:S02]  /*7da0*/  @!P0 SYNCS.PHASECHK.TRANS64 P0, [R0+URZ+0x80], R2 ;  /* 0x00008002000085a7 */ /* 0x000ea400080010ff */
[----:B--2---:R-:W-:Y:S05]  /*7db0*/  @!P0 BRA `(.L_x_87) ;  /* 0xfffffffc00f08947 */ /* 0x004fea000383ffff */
[----:B------:R-:W-:Y:S05]  /*7dc0*/  BRA `(.L_x_159) ;  /* 0xffffffd000c87947 */ /* 0x000fea000383ffff */
.L_x_97:
[----:B-1----:R1:W3:Y:S02]  /*7dd0*/  SYNCS.PHASECHK.TRANS64.TRYWAIT P1, [R2+URZ+0x40], R4 ;  /* 0x00004004020075a7 */ /* 0x0022e400080211ff */
[----:B---3--:R-:W-:Y:S05]  /*7de0*/  @!P1 NANOSLEEP.SYNCS 0x989680 ;  /* 0x009896800000995d */ /* 0x008fea0003900000 */
[----:B------:R-:W3:Y:S02]  /*7df0*/  @!P1 SYNCS.PHASECHK.TRANS64 P1, [R2+URZ+0x40], R4 ;  /* 0x00004004020095a7 */ /* 0x000ee400080210ff */
[----:B---3--:R-:W-:Y:S05]  /*7e00*/  @!P1 BRA `(.L_x_97) ;  /* 0xfffffffc00f09947 */ /* 0x008fea000383ffff */
[----:B------:R-:W-:Y:S05]  /*7e10*/  BRA `(.L_x_96) ;  /* 0xffffffe000387947 */ /* 0x000fea000383ffff */
.L_x_99:
[----:B-1----:R1:W2:Y:S02]  /*7e20*/  SYNCS.PHASECHK.TRANS64.TRYWAIT P0, [R27+URZ+0xa0], R3 ;  /* 0x0000a0031b0075a7 */ /* 0x0022a400080011ff */
[----:B--2---:R-:W-:Y:S05]  /*7e30*/  @!P0 NANOSLEEP.SYNCS 0x989680 ;  /* 0x009896800000895d */ /* 0x004fea0003900000 */
[----:B------:R-:W2:Y:S02]  /*7e40*/  @!P0 SYNCS.PHASECHK.TRANS64 P0, [R27+URZ+0xa0], R3 ;  /* 0x0000a0031b0085a7 */ /* 0x000ea400080010ff */
[----:B--2---:R-:W-:Y:S05]  /*7e50*/  @!P0 BRA `(.L_x_99) ;  /* 0xfffffffc00f08947 */ /* 0x004fea000383ffff */
[----:B------:R-:W-:Y:S05]  /*7e60*/  BRA `(.L_x_98) ;  /* 0xffffffe000887947 */ /* 0x000fea000383ffff */
.L_x_110:
[----:B-1----:R1:W2:Y:S02]  /*7e70*/  SYNCS.PHASECHK.TRANS64.TRYWAIT P0, [R2+URZ+0x40], R63 ;  /* 0x0000403f020075a7 */ /* 0x0022a400080011ff */
[----:B--2---:R-:W-:Y:S05]  /*7e80*/  @!P0 NANOSLEEP.SYNCS 0x989680 ;  /* 0x009896800000895d */ /* 0x004fea0003900000 */
[----:B------:R-:W2:Y:S02]  /*7e90*/  @!P0 SYNCS.PHASECHK.TRANS64 P0, [R2+URZ+0x40], R63 ;  /* 0x0000403f020085a7 */ /* 0x000ea400080010ff */
[----:B--2---:R-:W-:Y:S05]  /*7ea0*/  @!P0 BRA `(.L_x_110) ;  /* 0xfffffffc00f08947 */ /* 0x004fea000383ffff */
[----:B------:R-:W-:Y:S05]  /*7eb0*/  BRA `(.L_x_109) ;  /* 0xffffffe8009c7947 */ /* 0x000fea000383ffff */
        .weak           $__internal_0_$__cuda_sm10x_tcgen05_guardrail_trap_col_being_dealloced_not_returned_by_alloc
        .type           $__internal_0_$__cuda_sm10x_tcgen05_guardrail_trap_col_being_dealloced_not_returned_by_alloc,@function
        .size           $__internal_0_$__cuda_sm10x_tcgen05_guardrail_trap_col_being_dealloced_not_returned_by_alloc,($__internal_1_$__cuda_sm10x_tcgen05_guardrail_trap_phase_invalid_during_alloc - $__internal_0_$__cuda_sm10x_tcgen05_guardrail_trap_col_being_dealloced_not_returned_by_alloc)
$__internal_0_$__cuda_sm10x_tcgen05_guardrail_trap_col_being_dealloced_not_returned_by_alloc:
[----:B------:R-:W-:Y:S05]  /*7ec0*/  BPT.TRAP 0x1 ;  /* 0x000000040000795c */ /* 0x000fea0000300000 */
[----:B------:R-:W-:-:S04]  /*7ed0*/  HFMA2 R3, -RZ, RZ, 0, 0 ;  /* 0x00000000ff037431 */ /* 0x000fc800000001ff */
[----:B------:R-:W-:Y:S05]  /*7ee0*/  RET.REL.NODEC R2 `(_ZN7cutlass13device_kernelINS_4gemm6kernel13GemmUniversalIN4cute5tupleIJiiiiEEENS1_10collective13CollectiveMmaINS1_35MainloopSm100TmaUmmaWarpSpecializedILi4ELi2ELi4ENS5_IJNS4_1CILi2EEENSA_ILi1EEESC_EEEEENS5_IJNSA_ILi64EEESF_NSA_ILi32EEEEEENS_10bfloat16_tENS5_IJlSC_lEEESI_SJ_NS4_8TiledMMAINS4_8MMA_AtomIJNS4_20SM100_MMA_F16BF16_SSISI_SI_fLi64ELi64ELNS4_4UMMA5MajorE0ELSO_0ELNSN_7ScaleInE0ELSP_0EEEEEENS4_6LayoutINS5_IJSC_SC_SC_EEENS5_IJNSA_ILi0EEESU_SU_EEEEENS5_IJNS4_10UnderscoreESX_SX_EEEEENS4_13SM90_TMA_LOADENS4_14ComposedLayoutINS4_7SwizzleILi2ELi4ELi3EEENS4_18smem_ptr_flag_bitsILi16EEENSS_INS5_IJNSA_ILi8EEESG_EEENS5_IJSG_SC_EEEEEEEvNS4_8identityENS4_23SM90_TMA_LOAD_MULTICASTES1A_vS1B_EENS_8epilogue10collective18CollectiveEpilogueINS1E_23Sm100TmaWarpSpecializedILi3ELi2ELi16ELb1ELb0EEEJSH_NS5_IJNSS_ISF_SC_EENSS_ISG_SC_EEEEESI_SJ_SI_SJ_NS1E_6fusion15FusionCallbacksIS1I_NS1M_17LinearCombinationISI_fSI_fLNS_15FloatRoundStyleE2EEESH_S1L_JEEENS4_5SM1004TMEM4LOAD26SM100_TMEM_LOAD_16dp256b4xES10_S1A_NS4_17SM75_U32x4_LDSM_NENS4_14SM90_TMA_STOREES1A_NS4_17SM90_U32x4_STSM_NENS4_39AutoVectorizingCopyWithAssumedAlignmentILi128EEEEEEvvEEEEvNT_6ParamsE) ;  /* 0xffffff8002447950 */ /* 0x000fea0003c3ffff */
        .weak           $__internal_1_$__cuda_sm10x_tcgen05_guardrail_trap_phase_invalid_during_alloc
        .type           $__internal_1_$__cuda_sm10x_tcgen05_guardrail_trap_phase_invalid_during_alloc,@function
        .size           $__internal_1_$__cuda_sm10x_tcgen05_guardrail_trap_phase_invalid_during_alloc,($__internal_2_$__cuda_sm10x_tcgen05_guardrail_trap_unallocated_columns_being_dealloced - $__internal_1_$__cuda_sm10x_tcgen05_guardrail_trap_phase_invalid_during_alloc)
$__internal_1_$__cuda_sm10x_tcgen05_guardrail_trap_phase_invalid_during_alloc:
[----:B------:R-:W-:Y:S05]  /*7ef0*/  BPT.TRAP 0x1 ;  /* 0x000000040000795c */ /* 0x000fea0000300000 */
[----:B------:R-:W-:-:S04]  /*7f00*/  MOV R5, 0x0 ;  /* 0x0000000000057802 */ /* 0x000fc80000000f00 */
[----:B------:R-:W-:Y:S05]  /*7f10*/  RET.REL.NODEC R4 `(_ZN7cutlass13device_kernelINS_4gemm6kernel13GemmUniversalIN4cute5tupleIJiiiiEEENS1_10collective13CollectiveMmaINS1_35MainloopSm100TmaUmmaWarpSpecializedILi4ELi2ELi4ENS5_IJNS4_1CILi2EEENSA_ILi1EEESC_EEEEENS5_IJNSA_ILi64EEESF_NSA_ILi32EEEEEENS_10bfloat16_tENS5_IJlSC_lEEESI_SJ_NS4_8TiledMMAINS4_8MMA_AtomIJNS4_20SM100_MMA_F16BF16_SSISI_SI_fLi64ELi64ELNS4_4UMMA5MajorE0ELSO_0ELNSN_7ScaleInE0ELSP_0EEEEEENS4_6LayoutINS5_IJSC_SC_SC_EEENS5_IJNSA_ILi0EEESU_SU_EEEEENS5_IJNS4_10UnderscoreESX_SX_EEEEENS4_13SM90_TMA_LOADENS4_14ComposedLayoutINS4_7SwizzleILi2ELi4ELi3EEENS4_18smem_ptr_flag_bitsILi16EEENSS_INS5_IJNSA_ILi8EEESG_EEENS5_IJSG_SC_EEEEEEEvNS4_8identityENS4_23SM90_TMA_LOAD_MULTICASTES1A_vS1B_EENS_8epilogue10collective18CollectiveEpilogueINS1E_23Sm100TmaWarpSpecializedILi3ELi2ELi16ELb1ELb0EEEJSH_NS5_IJNSS_ISF_SC_EENSS_ISG_SC_EEEEESI_SJ_SI_SJ_NS1E_6fusion15FusionCallbacksIS1I_NS1M_17LinearCombinationISI_fSI_fLNS_15FloatRoundStyleE2EEESH_S1L_JEEENS4_5SM1004TMEM4LOAD26SM100_TMEM_LOAD_16dp256b4xES10_S1A_NS4_17SM75_U32x4_LDSM_NENS4_14SM90_TMA_STOREES1A_NS4_17SM90_U32x4_STSM_NENS4_39AutoVectorizingCopyWithAssumedAlignmentILi128EEEEEEvvEEEEvNT_6ParamsE) ;  /* 0xffffff8004387950 */ /* 0x000fea0003c3ffff */
        .weak           $__internal_2_$__cuda_sm10x_tcgen05_guardrail_trap_unallocated_columns_being_dealloced
        .type           $__internal_2_$__cuda_sm10x_tcgen05_guardrail_trap_unallocated_columns_being_dealloced,@function
        .size           $__internal_2_$__cuda_sm10x_tcgen05_guardrail_trap_unallocated_columns_being_dealloced,(.L_x_161 - $__internal_2_$__cuda_sm10x_tcgen05_guardrail_trap_unallocated_columns_being_dealloced)
$__internal_2_$__cuda_sm10x_tcgen05_guardrail_trap_unallocated_columns_being_dealloced:
[----:B------:R-:W-:Y:S05]  /*7f20*/  BPT.TRAP 0x1 ;  /* 0x000000040000795c */ /* 0x000fea0000300000 */
[----:B------:R-:W-:-:S04]  /*7f30*/  HFMA2 R3, -RZ, RZ, 0, 0 ;  /* 0x00000000ff037431 */ /* 0x000fc800000001ff */
[----:B------:R-:W-:Y:S05]  /*7f40*/  RET.REL.NODEC R2 `(_ZN7cutlass13device_kernelINS_4gemm6kernel13GemmUniversalIN4cute5tupleIJiiiiEEENS1_10collective13CollectiveMmaINS1_35MainloopSm100TmaUmmaWarpSpecializedILi4ELi2ELi4ENS5_IJNS4_1CILi2EEENSA_ILi1EEESC_EEEEENS5_IJNSA_ILi64EEESF_NSA_ILi32EEEEEENS_10bfloat16_tENS5_IJlSC_lEEESI_SJ_NS4_8TiledMMAINS4_8MMA_AtomIJNS4_20SM100_MMA_F16BF16_SSISI_SI_fLi64ELi64ELNS4_4UMMA5MajorE0ELSO_0ELNSN_7ScaleInE0ELSP_0EEEEEENS4_6LayoutINS5_IJSC_SC_SC_EEENS5_IJNSA_ILi0EEESU_SU_EEEEENS5_IJNS4_10UnderscoreESX_SX_EEEEENS4_13SM90_TMA_LOADENS4_14ComposedLayoutINS4_7SwizzleILi2ELi4ELi3EEENS4_18smem_ptr_flag_bitsILi16EEENSS_INS5_IJNSA_ILi8EEESG_EEENS5_IJSG_SC_EEEEEEEvNS4_8identityENS4_23SM90_TMA_LOAD_MULTICASTES1A_vS1B_EENS_8epilogue10collective18CollectiveEpilogueINS1E_23Sm100TmaWarpSpecializedILi3ELi2ELi16ELb1ELb0EEEJSH_NS5_IJNSS_ISF_SC_EENSS_ISG_SC_EEEEESI_SJ_SI_SJ_NS1E_6fusion15FusionCallbacksIS1I_NS1M_17LinearCombinationISI_fSI_fLNS_15FloatRoundStyleE2EEESH_S1L_JEEENS4_5SM1004TMEM4LOAD26SM100_TMEM_LOAD_16dp256b4xES10_S1A_NS4_17SM75_U32x4_LDSM_NENS4_14SM90_TMA_STOREES1A_NS4_17SM90_U32x4_STSM_NENS4_39AutoVectorizingCopyWithAssumedAlignmentILi128EEEEEEvvEEEEvNT_6ParamsE) ;  /* 0xffffff80022c7950 */ /* 0x000fea0003c3ffff */
.L_x_160:
[----:B------:R-:W-:-:S00]  /*7f50*/  BRA `(.L_x_160) ;  /* 0xfffffffc00fc7947 */ /* 0x000fc0000383ffff */
[----:B------:R-:W-:-:S00]  /*7f60*/  NOP ;  /* 0x0000000000007918 */ /* 0x000fc00000000000 */
        /* <DEDUP_REMOVED lines=9> */
.L_x_161:


//--------------------- .nv.global.init           --------------------------
	.section	.nv.global.init,"aw",@progbits
.nv.global.init:
	.type		$str$27,@object
	.size		$str$27,($str$28 - $str$27)
$str$27:
        /*0000*/ 	.byte	0x28, 0x61, 0x64, 0x64, 0x72, 0x65, 0x73, 0x73, 0x20, 0x26, 0x20, 0x6d, 0x61, 0x73, 0x6b, 0x29
        /*0010*/ 	.byte	0x20, 0x3d, 0x3d, 0x20, 0x30, 0x00
	.type		$str$28,@object
	.size		$str$28,($str$26 - $str$28)
$str$28:
        /*0016*/ 	.byte	0x2f, 0x74, 0x6d, 0x70, 0x2f, 0x63, 0x75, 0x74, 0x6c, 0x61, 0x73, 0x73, 0x5f, 0x73, 0x77, 0x65
        /*0026*/ 	.byte	0x65, 0x70, 0x5f, 0x73, 0x72, 0x63, 0x2f, 0x69, 0x6e, 0x63, 0x6c, 0x75, 0x64, 0x65, 0x2f, 0x63
        /*0036*/ 	.byte	0x75, 0x74, 0x65, 0x2f, 0x70, 0x6f, 0x69, 0x6e, 0x74, 0x65, 0x72, 0x5f, 0x66, 0x6c, 0x61, 0x67
        /*0046*/ 	.byte	0x67, 0x65, 0x64, 0x2e, 0x68, 0x70, 0x70, 0x00
	.type		$str$26,@object
	.size		$str$26,($str$25 - $str$26)
$str$26:
        /*004e*/ 	.byte	0x2f, 0x74, 0x6d, 0x70, 0x2f, 0x63, 0x75, 0x74, 0x6c, 0x61, 0x73, 0x73, 0x5f, 0x73, 0x77, 0x65
        /*005e*/ 	.byte	0x65, 0x70, 0x5f, 0x73, 0x72, 0x63, 0x2f, 0x69, 0x6e, 0x63, 0x6c, 0x75, 0x64, 0x65, 0x2f, 0x63
        /*006e*/ 	.byte	0x75, 0x74, 0x65, 0x2f, 0x61, 0x74, 0x6f, 0x6d, 0x2f, 0x63, 0x6f, 0x70, 0x79, 0x5f, 0x74, 0x72
        /*007e*/ 	.byte	0x61, 0x69, 0x74, 0x73, 0x5f, 0x73, 0x6d, 0x31, 0x30, 0x30, 0x2e, 0x68, 0x70, 0x70, 0x00
	.type		$str$25,@object
	.size		$str$25,(__unnamed_1 - $str$25)
$str$25:
        /*008d*/ 	.byte	0x28, 0x28, 0x75, 0x69, 0x6e, 0x74, 0x33, 0x32, 0x5f, 0x74, 0x28, 0x74, 0x68, 0x72, 0x65, 0x61
        /*009d*/ 	.byte	0x64, 0x49, 0x64, 0x78, 0x2e, 0x78, 0x29, 0x20, 0x2f, 0x20, 0x33, 0x32, 0x29, 0x20, 0x25, 0x20
        /*00ad*/ 	.byte	0x34, 0x29, 0x20, 0x3d, 0x3d, 0x20, 0x28, 0x28, 0x28, 0x74, 0x6d, 0x65, 0x6d, 0x5f, 0x61, 0x64
        /*00bd*/ 	.byte	0x64, 0x72, 0x20, 0x3e, 0x3e, 0x20, 0x31, 0x36, 0x29, 0x20, 0x2f, 0x20, 0x33, 0x32, 0x29, 0x20
        /*00cd*/ 	.byte	0x25, 0x20, 0x34, 0x29, 0x00
	.type		__unnamed_1,@object
	.size		__unnamed_1,(__unnamed_2 - __unnamed_1)
__unnamed_1:
        /*00d2*/ 	.byte	0x61, 0x75, 0x74, 0x6f, 0x20, 0x63, 0x75, 0x74, 0x65, 0x3a, 0x3a, 0x61, 0x73, 0x5f, 0x70, 0x6f
        /* <DEDUP_REMOVED lines=24> */
        /*0262*/ 	.byte	0x30, 0x34, 0x38, 0x3e, 0x3e, 0x3e, 0x3e, 0x5d, 0x00
	.type		__unnamed_2,@object
	.size		__unnamed_2,(.L_2 - __unnamed_2)
__unnamed_2:
        /* <DEDUP_REMOVED lines=45> */
        /*053b*/ 	.byte	0x3e, 0x3e, 0x3e, 0x5d, 0x00
.L_2:


//--------------------- .nv.shared._ZN7cutlass13device_kernelINS_4gemm6kernel13GemmUniversalIN4cute5tupleIJiiiiEEENS1_10collective13CollectiveMmaINS1_35MainloopSm100TmaUmmaWarpSpecializedILi4ELi2ELi4ENS5_IJNS4_1CILi2EEENSA_ILi1EEESC_EEEEENS5_IJNSA_ILi64EEESF_NSA_ILi32EEEEEENS_10bfloat16_tENS5_IJlSC_lEEESI_SJ_NS4_8TiledMMAINS4_8MMA_AtomIJNS4_20SM100_MMA_F16BF16_SSISI_SI_fLi64ELi64ELNS4_4UMMA5MajorE0ELSO_0ELNSN_7ScaleInE0ELSP_0EEEEEENS4_6LayoutINS5_IJSC_SC_SC_EEENS5_IJNSA_ILi0EEESU_SU_EEEEENS5_IJNS4_10UnderscoreESX_SX_EEEEENS4_13SM90_TMA_LOADENS4_14ComposedLayoutINS4_7SwizzleILi2ELi4ELi3EEENS4_18smem_ptr_flag_bitsILi16EEENSS_INS5_IJNSA_ILi8EEESG_EEENS5_IJSG_SC_EEEEEEEvNS4_8identityENS4_23SM90_TMA_LOAD_MULTICASTES1A_vS1B_EENS_8epilogue10collective18CollectiveEpilogueINS1E_23Sm100TmaWarpSpecializedILi3ELi2ELi16ELb1ELb0EEEJSH_NS5_IJNSS_ISF_SC_EENSS_ISG_SC_EEEEESI_SJ_SI_SJ_NS1E_6fusion15FusionCallbacksIS1I_NS1M_17LinearCombinationISI_fSI_fLNS_15FloatRoundStyleE2EEESH_S1L_JEEENS4_5SM1004TMEM4LOAD26SM100_TMEM_LOAD_16dp256b4xES10_S1A_NS4_17SM75_U32x4_LDSM_NENS4_14SM90_TMA_STOREES1A_NS4_17SM90_U32x4_STSM_NENS4_39AutoVectorizingCopyWithAssumedAlignmentILi128EEEEEEvvEEEEvNT_6ParamsE --------------------------
	.section	.nv.shared._ZN7cutlass13device_kernelINS_4gemm6kernel13GemmUniversalIN4cute5tupleIJiiiiEEENS1_10collective13CollectiveMmaINS1_35MainloopSm100TmaUmmaWarpSpecializedILi4ELi2ELi4ENS5_IJNS4_1CILi2EEENSA_ILi1EEESC_EEEEENS5_IJNSA_ILi64EEESF_NSA_ILi32EEEEEENS_10bfloat16_tENS5_IJlSC_lEEESI_SJ_NS4_8TiledMMAINS4_8MMA_AtomIJNS4_20SM100_MMA_F16BF16_SSISI_SI_fLi64ELi64ELNS4_4UMMA5MajorE0ELSO_0ELNSN_7ScaleInE0ELSP_0EEEEEENS4_6LayoutINS5_IJSC_SC_SC_EEENS5_IJNSA_ILi0EEESU_SU_EEEEENS5_IJNS4_10UnderscoreESX_SX_EEEEENS4_13SM90_TMA_LOADENS4_14ComposedLayoutINS4_7SwizzleILi2ELi4ELi3EEENS4_18smem_ptr_flag_bitsILi16EEENSS_INS5_IJNSA_ILi8EEESG_EEENS5_IJSG_SC_EEEEEEEvNS4_8identityENS4_23SM90_TMA_LOAD_MULTICASTES1A_vS1B_EENS_8epilogue10collective18CollectiveEpilogueINS1E_23Sm100TmaWarpSpecializedILi3ELi2ELi16ELb1ELb0EEEJSH_NS5_IJNSS_ISF_SC_EENSS_ISG_SC_EEEEESI_SJ_SI_SJ_NS1E_6fusion15FusionCallbacksIS1I_NS1M_17LinearCombinationISI_fSI_fLNS_15FloatRoundStyleE2EEESH_S1L_JEEENS4_5SM1004TMEM4LOAD26SM100_TMEM_LOAD_16dp256b4xES10_S1A_NS4_17SM75_U32x4_LDSM_NENS4_14SM90_TMA_STOREES1A_NS4_17SM90_U32x4_STSM_NENS4_39AutoVectorizingCopyWithAssumedAlignmentILi128EEEEEEvvEEEEvNT_6ParamsE,"aw",@nobits
	.sectionflags	@""
	.align	16
	.zero		1024


//--------------------- .nv.shared.reserved.0     --------------------------
	.section	.nv.shared.reserved.0,"aw",@nobits
	.weak		__nv_reservedSMEM_offset_0_alias
	.size		__nv_reservedSMEM_offset_0_alias, 0, 64
	.other		__nv_reservedSMEM_offset_0_alias,@"STO_CUDA_RESERVED_SHARED STV_DEFAULT"
__nv_reservedSMEM_offset_0_alias:
	.zero		0
.nv.shared.reserved.0:
	.zero		64
	.weak		__nv_reservedSMEM_tcgen05_partition
	.type		__nv_reservedSMEM_tcgen05_partition,@object
	.size		__nv_reservedSMEM_tcgen05_partition,(.L_0 - __nv_reservedSMEM_tcgen05_partition)
__nv_reservedSMEM_tcgen05_partition:
	.zero		32
.L_0:


//--------------------- .nv.global                --------------------------
	.section	.nv.global,"aw",@nobits
.nv.global:
	.type		_ZN39_INTERNAL_daa29502_4_k_cu_923f934b_74514cute1_E,@object
	.size		_ZN39_INTERNAL_daa29502_4_k_cu_923f934b_74514cute1_E,(_ZN39_INTERNAL_daa29502_4_k_cu_923f934b_74514cuda3std3__45__cpo6cbeginE - _ZN39_INTERNAL_daa29502_4_k_cu_923f934b_74514cute1_E)
_ZN39_INTERNAL_daa29502_4_k_cu_923f934b_74514cute1_E:
	.zero		1
	.type		_ZN39_INTERNAL_daa29502_4_k_cu_923f934b_74514cuda3std3__45__cpo6cbeginE,@object
	.size		_ZN39_INTERNAL_daa29502_4_k_cu_923f934b_74514cuda3std3__45__cpo6cbeginE,(_ZN39_INTERNAL_daa29502_4_k_cu_923f934b_74514cuda3std3__48in_placeE - _ZN39_INTERNAL_daa29502_4_k_cu_923f934b_74514cuda3std3__45__cpo6cbeginE)
_ZN39_INTERNAL_daa29502_4_k_cu_923f934b_74514cuda3std3__45__cpo6cbeginE:
	.zero		1
	.type		_ZN39_INTERNAL_daa29502_4_k_cu_923f934b_74514cuda3std3__48in_placeE,@object
	.size		_ZN39_INTERNAL_daa29502_4_k_cu_923f934b_74514cuda3std3__48in_placeE,(_ZN39_INTERNAL_daa29502_4_k_cu_923f934b_74514cuda3std6ranges3__45__cpo9iter_moveE - _ZN39_INTERNAL_daa29502_4_k_cu_923f934b_74514cuda3std3__48in_placeE)
_ZN39_INTERNAL_daa29502_4_k_cu_923f934b_74514cuda3std3__48in_placeE:
	.zero		1
	.type		_ZN39_INTERNAL_daa29502_4_k_cu_923f934b_74514cuda3std6ranges3__45__cpo9iter_moveE,@object
	.size		_ZN39_INTERNAL_daa29502_4_k_cu_923f934b_74514cuda3std6ranges3__45__cpo9iter_moveE,(_ZN39_INTERNAL_daa29502_4_k_cu_923f934b_74514cuda3std3__45__cpo5beginE - _ZN39_INTERNAL_daa29502_4_k_cu_923f934b_74514cuda3std6ranges3__45__cpo9iter_moveE)
_ZN39_INTERNAL_daa29502_4_k_cu_923f934b_74514cuda3std6ranges3__45__cpo9iter_moveE:
	.zero		1
	.type		_ZN39_INTERNAL_daa29502_4_k_cu_923f934b_74514cuda3std3__45__cpo5beginE,@object
	.size		_ZN39_INTERNAL_daa29502_4_k_cu_923f934b_74514cuda3std3__45__cpo5beginE,(_ZN39_INTERNAL_daa29502_4_k_cu_923f934b_74514cuda3std3__441_GLOBAL__N__daa29502_4_k_cu_923f934b_74516ignoreE - _ZN39_INTERNAL_daa29502_4_k_cu_923f934b_74514cuda3std3__45__cpo5beginE)
_ZN39_INTERNAL_daa29502_4_k_cu_923f934b_74514cuda3std3__45__cpo5beginE:
	.zero		1
	.type		_ZN39_INTERNAL_daa29502_4_k_cu_923f934b_74514cuda3std3__441_GLOBAL__N__daa29502_4_k_cu_923f934b_74516ignoreE,@object
	.size		_ZN39_INTERNAL_daa29502_4_k_cu_923f934b_74514cuda3std3__441_GLOBAL__N__daa29502_4_k_cu_923f934b_74516ignoreE,(_ZN39_INTERNAL_daa29502_4_k_cu_923f934b_74514cute7productE - _ZN39_INTERNAL_daa29502_4_k_cu_923f934b_74514cuda3std3__441_GLOBAL__N__daa29502_4_k_cu_923f934b_74516ignoreE)
_ZN39_INTERNAL_daa29502_4_k_cu_923f934b_74514cuda3std3__441_GLOBAL__N__daa29502_4_k_cu_923f934b_74516ignoreE:
	.zero		1
	.type		_ZN39_INTERNAL_daa29502_4_k_cu_923f934b_74514cute7productE,@object
	.size		_ZN39_INTERNAL_daa29502_4_k_cu_923f934b_74514cute7productE,(_ZN39_INTERNAL_daa29502_4_k_cu_923f934b_74514cuda3std3__45__cpo3endE - _ZN39_INTERNAL_daa29502_4_k_cu_923f934b_74514cute7productE)
_ZN39_INTERNAL_daa29502_4_k_cu_923f934b_74514cute7productE:
	.zero		1
	.type		_ZN39_INTERNAL_daa29502_4_k_cu_923f934b_74514cuda3std3__45__cpo3endE,@object
	.size		_ZN39_INTERNAL_daa29502_4_k_cu_923f934b_74514cuda3std3__45__cpo3endE,(_ZN39_INTERNAL_daa29502_4_k_cu_923f934b_74514cuda3std3__419piecewise_constructE - _ZN39_INTERNAL_daa29502_4_k_cu_923f934b_74514cuda3std3__45__cpo3endE)
_ZN39_INTERNAL_daa29502_4_k_cu_923f934b_74514cuda3std3__45__cpo3endE:
	.zero		1
	.type		_ZN39_INTERNAL_daa29502_4_k_cu_923f934b_74514cuda3std3__419piecewise_constructE,@object
	.size		_ZN39_INTERNAL_daa29502_4_k_cu_923f934b_74514cuda3std3__419piecewise_constructE,(_ZN39_INTERNAL_daa29502_4_k_cu_923f934b_74514cuda3std3__45__cpo4cendE - _ZN39_INTERNAL_daa29502_4_k_cu_923f934b_74514cuda3std3__419piecewise_constructE)
_ZN39_INTERNAL_daa29502_4_k_cu_923f934b_74514cuda3std3__419piecewise_constructE:
	.zero		1
	.type		_ZN39_INTERNAL_daa29502_4_k_cu_923f934b_74514cuda3std3__45__cpo4cendE,@object
	.size		_ZN39_INTERNAL_daa29502_4_k_cu_923f934b_74514cuda3std3__45__cpo4cendE,(_ZN39_INTERNAL_daa29502_4_k_cu_923f934b_74514cuda3std6ranges3__45__cpo4swapE - _ZN39_INTERNAL_daa29502_4_k_cu_923f934b_74514cuda3std3__45__cpo4cendE)
_ZN39_INTERNAL_daa29502_4_k_cu_923f934b_74514cuda3std3__45__cpo4cendE:
	.zero		1
	.type		_ZN39_INTERNAL_daa29502_4_k_cu_923f934b_74514cuda3std6ranges3__45__cpo4swapE,@object
	.size		_ZN39_INTERNAL_daa29502_4_k_cu_923f934b_74514cuda3std6ranges3__45__cpo4swapE,(.L_10 - _ZN39_INTERNAL_daa29502_4_k_cu_923f934b_74514cuda3std6ranges3__45__cpo4swapE)
_ZN39_INTERNAL_daa29502_4_k_cu_923f934b_74514cuda3std6ranges3__45__cpo4swapE:
	.zero		1
.L_10:


//--------------------- .nv.constant0._ZN7cutlass13device_kernelINS_4gemm6kernel13GemmUniversalIN4cute5tupleIJiiiiEEENS1_10collective13CollectiveMmaINS1_35MainloopSm100TmaUmmaWarpSpecializedILi4ELi2ELi4ENS5_IJNS4_1CILi2EEENSA_ILi1EEESC_EEEEENS5_IJNSA_ILi64EEESF_NSA_ILi32EEEEEENS_10bfloat16_tENS5_IJlSC_lEEESI_SJ_NS4_8TiledMMAINS4_8MMA_AtomIJNS4_20SM100_MMA_F16BF16_SSISI_SI_fLi64ELi64ELNS4_4UMMA5MajorE0ELSO_0ELNSN_7ScaleInE0ELSP_0EEEEEENS4_6LayoutINS5_IJSC_SC_SC_EEENS5_IJNSA_ILi0EEESU_SU_EEEEENS5_IJNS4_10UnderscoreESX_SX_EEEEENS4_13SM90_TMA_LOADENS4_14ComposedLayoutINS4_7SwizzleILi2ELi4ELi3EEENS4_18smem_ptr_flag_bitsILi16EEENSS_INS5_IJNSA_ILi8EEESG_EEENS5_IJSG_SC_EEEEEEEvNS4_8identityENS4_23SM90_TMA_LOAD_MULTICASTES1A_vS1B_EENS_8epilogue10collective18CollectiveEpilogueINS1E_23Sm100TmaWarpSpecializedILi3ELi2ELi16ELb1ELb0EEEJSH_NS5_IJNSS_ISF_SC_EENSS_ISG_SC_EEEEESI_SJ_SI_SJ_NS1E_6fusion15FusionCallbacksIS1I_NS1M_17LinearCombinationISI_fSI_fLNS_15FloatRoundStyleE2EEESH_S1L_JEEENS4_5SM1004TMEM4LOAD26SM100_TMEM_LOAD_16dp256b4xES10_S1A_NS4_17SM75_U32x4_LDSM_NENS4_14SM90_TMA_STOREES1A_NS4_17SM90_U32x4_STSM_NENS4_39AutoVectorizingCopyWithAssumedAlignmentILi128EEEEEEvvEEEEvNT_6ParamsE --------------------------
	.section	.nv.constant0._ZN7cutlass13device_kernelINS_4gemm6kernel13GemmUniversalIN4cute5tupleIJiiiiEEENS1_10collective13CollectiveMmaINS1_35MainloopSm100TmaUmmaWarpSpecializedILi4ELi2ELi4ENS5_IJNS4_1CILi2EEENSA_ILi1EEESC_EEEEENS5_IJNSA_ILi64EEESF_NSA_ILi32EEEEEENS_10bfloat16_tENS5_IJlSC_lEEESI_SJ_NS4_8TiledMMAINS4_8MMA_AtomIJNS4_20SM100_MMA_F16BF16_SSISI_SI_fLi64ELi64ELNS4_4UMMA5MajorE0ELSO_0ELNSN_7ScaleInE0ELSP_0EEEEEENS4_6LayoutINS5_IJSC_SC_SC_EEENS5_IJNSA_ILi0EEESU_SU_EEEEENS5_IJNS4_10UnderscoreESX_SX_EEEEENS4_13SM90_TMA_LOADENS4_14ComposedLayoutINS4_7SwizzleILi2ELi4ELi3EEENS4_18smem_ptr_flag_bitsILi16EEENSS_INS5_IJNSA_ILi8EEESG_EEENS5_IJSG_SC_EEEEEEEvNS4_8identityENS4_23SM90_TMA_LOAD_MULTICASTES1A_vS1B_EENS_8epilogue10collective18CollectiveEpilogueINS1E_23Sm100TmaWarpSpecializedILi3ELi2ELi16ELb1ELb0EEEJSH_NS5_IJNSS_ISF_SC_EENSS_ISG_SC_EEEEESI_SJ_SI_SJ_NS1E_6fusion15FusionCallbacksIS1I_NS1M_17LinearCombinationISI_fSI_fLNS_15FloatRoundStyleE2EEESH_S1L_JEEENS4_5SM1004TMEM4LOAD26SM100_TMEM_LOAD_16dp256b4xES10_S1A_NS4_17SM75_U32x4_LDSM_NENS4_14SM90_TMA_STOREES1A_NS4_17SM90_U32x4_STSM_NENS4_39AutoVectorizingCopyWithAssumedAlignmentILi128EEEEEEvvEEEEvNT_6ParamsE,"a",@progbits
	.sectionflags	@""
	.align	4
.nv.constant0._ZN7cutlass13device_kernelINS_4gemm6kernel13GemmUniversalIN4cute5tupleIJiiiiEEENS1_10collective13CollectiveMmaINS1_35MainloopSm100TmaUmmaWarpSpecializedILi4ELi2ELi4ENS5_IJNS4_1CILi2EEENSA_ILi1EEESC_EEEEENS5_IJNSA_ILi64EEESF_NSA_ILi32EEEEEENS_10bfloat16_tENS5_IJlSC_lEEESI_SJ_NS4_8TiledMMAINS4_8MMA_AtomIJNS4_20SM100_MMA_F16BF16_SSISI_SI_fLi64ELi64ELNS4_4UMMA5MajorE0ELSO_0ELNSN_7ScaleInE0ELSP_0EEEEEENS4_6LayoutINS5_IJSC_SC_SC_EEENS5_IJNSA_ILi0EEESU_SU_EEEEENS5_IJNS4_10UnderscoreESX_SX_EEEEENS4_13SM90_TMA_LOADENS4_14ComposedLayoutINS4_7SwizzleILi2ELi4ELi3EEENS4_18smem_ptr_flag_bitsILi16EEENSS_INS5_IJNSA_ILi8EEESG_EEENS5_IJSG_SC_EEEEEEEvNS4_8identityENS4_23SM90_TMA_LOAD_MULTICASTES1A_vS1B_EENS_8epilogue10collective18CollectiveEpilogueINS1E_23Sm100TmaWarpSpecializedILi3ELi2ELi16ELb1ELb0EEEJSH_NS5_IJNSS_ISF_SC_EENSS_ISG_SC_EEEEESI_SJ_SI_SJ_NS1E_6fusion15FusionCallbacksIS1I_NS1M_17LinearCombinationISI_fSI_fLNS_15FloatRoundStyleE2EEESH_S1L_JEEENS4_5SM1004TMEM4LOAD26SM100_TMEM_LOAD_16dp256b4xES10_S1A_NS4_17SM75_U32x4_LDSM_NENS4_14SM90_TMA_STOREES1A_NS4_17SM90_U32x4_STSM_NENS4_39AutoVectorizingCopyWithAssumedAlignmentILi128EEEEEEvvEEEEvNT_6ParamsE:
	.zero		2944


//--------------------- SYMBOLS --------------------------

	.type		.nv.reservedSmem.offset0,@object
	.size		.nv.reservedSmem.offset0,0x4
	.type		.nv.reservedSmem.cap,@object
	.size		.nv.reservedSmem.cap,0x4
	.type		__assertfail,@function
